//
// Generated by NVIDIA NVVM Compiler
//
// Compiler Build ID: CL-36424714
// Cuda compilation tools, release 13.0, V13.0.88
// Based on NVVM 20.0.0
//

.version 9.0
.target sm_100
.address_size 64

	// .globl	linear_forward_kernel

.visible .entry linear_forward_kernel(
	.param .u64 .ptr .align 1 linear_forward_kernel_param_0,
	.param .u64 .ptr .align 1 linear_forward_kernel_param_1,
	.param .u64 .ptr .align 1 linear_forward_kernel_param_2,
	.param .u64 .ptr .align 1 linear_forward_kernel_param_3,
	.param .u32 linear_forward_kernel_param_4,
	.param .u32 linear_forward_kernel_param_5,
	.param .u32 linear_forward_kernel_param_6
)
{
	.reg .pred 	%p<14>;
	.reg .b32 	%r<30>;
	.reg .b32 	%f<116>;
	.reg .b64 	%rd<48>;

	ld.param.u64 	%rd18, [linear_forward_kernel_param_0];
	ld.param.u64 	%rd19, [linear_forward_kernel_param_1];
	ld.param.u64 	%rd16, [linear_forward_kernel_param_2];
	ld.param.u64 	%rd17, [linear_forward_kernel_param_3];
	ld.param.u32 	%r17, [linear_forward_kernel_param_4];
	ld.param.u32 	%r19, [linear_forward_kernel_param_5];
	ld.param.u32 	%r18, [linear_forward_kernel_param_6];
	cvta.to.global.u64 	%rd1, %rd19;
	cvta.to.global.u64 	%rd2, %rd18;
	mov.u32 	%r20, %ctaid.x;
	mov.u32 	%r21, %ntid.x;
	mov.u32 	%r22, %tid.x;
	mad.lo.s32 	%r1, %r20, %r21, %r22;
	setp.ge.s32 	%p1, %r1, %r19;
	@%p1 bra 	$L__BB0_17;
	mul.lo.s32 	%r23, %r17, %r1;
	cvt.s64.s32 	%rd3, %r23;
	setp.lt.s32 	%p2, %r17, 1;
	mov.f32 	%f114, 0f00000000;
	@%p2 bra 	$L__BB0_14;
	and.b32  	%r2, %r17, 15;
	setp.lt.u32 	%p3, %r17, 16;
	mov.f32 	%f114, 0f00000000;
	mov.b32 	%r27, 0;
	@%p3 bra 	$L__BB0_5;
	and.b32  	%r27, %r17, 2147483632;
	neg.s32 	%r25, %r27;
	add.s64 	%rd45, %rd2, 32;
	shl.b64 	%rd20, %rd3, 2;
	add.s64 	%rd21, %rd20, %rd1;
	add.s64 	%rd44, %rd21, 32;
	mov.f32 	%f114, 0f00000000;
$L__BB0_4:
	.pragma "nounroll";
	ld.global.nc.f32 	%f20, [%rd45+-32];
	ld.global.nc.f32 	%f21, [%rd44+-32];
	fma.rn.f32 	%f22, %f20, %f21, %f114;
	ld.global.nc.f32 	%f23, [%rd45+-28];
	ld.global.nc.f32 	%f24, [%rd44+-28];
	fma.rn.f32 	%f25, %f23, %f24, %f22;
	ld.global.nc.f32 	%f26, [%rd45+-24];
	ld.global.nc.f32 	%f27, [%rd44+-24];
	fma.rn.f32 	%f28, %f26, %f27, %f25;
	ld.global.nc.f32 	%f29, [%rd45+-20];
	ld.global.nc.f32 	%f30, [%rd44+-20];
	fma.rn.f32 	%f31, %f29, %f30, %f28;
	ld.global.nc.f32 	%f32, [%rd45+-16];
	ld.global.nc.f32 	%f33, [%rd44+-16];
	fma.rn.f32 	%f34, %f32, %f33, %f31;
	ld.global.nc.f32 	%f35, [%rd45+-12];
	ld.global.nc.f32 	%f36, [%rd44+-12];
	fma.rn.f32 	%f37, %f35, %f36, %f34;
	ld.global.nc.f32 	%f38, [%rd45+-8];
	ld.global.nc.f32 	%f39, [%rd44+-8];
	fma.rn.f32 	%f40, %f38, %f39, %f37;
	ld.global.nc.f32 	%f41, [%rd45+-4];
	ld.global.nc.f32 	%f42, [%rd44+-4];
	fma.rn.f32 	%f43, %f41, %f42, %f40;
	ld.global.nc.f32 	%f44, [%rd45];
	ld.global.nc.f32 	%f45, [%rd44];
	fma.rn.f32 	%f46, %f44, %f45, %f43;
	ld.global.nc.f32 	%f47, [%rd45+4];
	ld.global.nc.f32 	%f48, [%rd44+4];
	fma.rn.f32 	%f49, %f47, %f48, %f46;
	ld.global.nc.f32 	%f50, [%rd45+8];
	ld.global.nc.f32 	%f51, [%rd44+8];
	fma.rn.f32 	%f52, %f50, %f51, %f49;
	ld.global.nc.f32 	%f53, [%rd45+12];
	ld.global.nc.f32 	%f54, [%rd44+12];
	fma.rn.f32 	%f55, %f53, %f54, %f52;
	ld.global.nc.f32 	%f56, [%rd45+16];
	ld.global.nc.f32 	%f57, [%rd44+16];
	fma.rn.f32 	%f58, %f56, %f57, %f55;
	ld.global.nc.f32 	%f59, [%rd45+20];
	ld.global.nc.f32 	%f60, [%rd44+20];
	fma.rn.f32 	%f61, %f59, %f60, %f58;
	ld.global.nc.f32 	%f62, [%rd45+24];
	ld.global.nc.f32 	%f63, [%rd44+24];
	fma.rn.f32 	%f64, %f62, %f63, %f61;
	ld.global.nc.f32 	%f65, [%rd45+28];
	ld.global.nc.f32 	%f66, [%rd44+28];
	fma.rn.f32 	%f114, %f65, %f66, %f64;
	add.s32 	%r25, %r25, 16;
	add.s64 	%rd45, %rd45, 64;
	add.s64 	%rd44, %rd44, 64;
	setp.ne.s32 	%p4, %r25, 0;
	@%p4 bra 	$L__BB0_4;
$L__BB0_5:
	setp.eq.s32 	%p5, %r2, 0;
	@%p5 bra 	$L__BB0_14;
	and.b32  	%r8, %r17, 7;
	setp.lt.u32 	%p6, %r2, 8;
	@%p6 bra 	$L__BB0_8;
	cvt.u64.u32 	%rd22, %r27;
	mul.wide.u32 	%rd23, %r27, 4;
	add.s64 	%rd24, %rd2, %rd23;
	ld.global.nc.f32 	%f68, [%rd24];
	add.s64 	%rd25, %rd22, %rd3;
	shl.b64 	%rd26, %rd25, 2;
	add.s64 	%rd27, %rd1, %rd26;
	ld.global.nc.f32 	%f69, [%rd27];
	fma.rn.f32 	%f70, %f68, %f69, %f114;
	ld.global.nc.f32 	%f71, [%rd24+4];
	ld.global.nc.f32 	%f72, [%rd27+4];
	fma.rn.f32 	%f73, %f71, %f72, %f70;
	ld.global.nc.f32 	%f74, [%rd24+8];
	ld.global.nc.f32 	%f75, [%rd27+8];
	fma.rn.f32 	%f76, %f74, %f75, %f73;
	ld.global.nc.f32 	%f77, [%rd24+12];
	ld.global.nc.f32 	%f78, [%rd27+12];
	fma.rn.f32 	%f79, %f77, %f78, %f76;
	ld.global.nc.f32 	%f80, [%rd24+16];
	ld.global.nc.f32 	%f81, [%rd27+16];
	fma.rn.f32 	%f82, %f80, %f81, %f79;
	ld.global.nc.f32 	%f83, [%rd24+20];
	ld.global.nc.f32 	%f84, [%rd27+20];
	fma.rn.f32 	%f85, %f83, %f84, %f82;
	ld.global.nc.f32 	%f86, [%rd24+24];
	ld.global.nc.f32 	%f87, [%rd27+24];
	fma.rn.f32 	%f88, %f86, %f87, %f85;
	ld.global.nc.f32 	%f89, [%rd24+28];
	ld.global.nc.f32 	%f90, [%rd27+28];
	fma.rn.f32 	%f114, %f89, %f90, %f88;
	add.s32 	%r27, %r27, 8;
$L__BB0_8:
	setp.eq.s32 	%p7, %r8, 0;
	@%p7 bra 	$L__BB0_14;
	and.b32  	%r11, %r17, 3;
	setp.lt.u32 	%p8, %r8, 4;
	@%p8 bra 	$L__BB0_11;
	cvt.u64.u32 	%rd28, %r27;
	mul.wide.u32 	%rd29, %r27, 4;
	add.s64 	%rd30, %rd2, %rd29;
	ld.global.nc.f32 	%f92, [%rd30];
	add.s64 	%rd31, %rd28, %rd3;
	shl.b64 	%rd32, %rd31, 2;
	add.s64 	%rd33, %rd1, %rd32;
	ld.global.nc.f32 	%f93, [%rd33];
	fma.rn.f32 	%f94, %f92, %f93, %f114;
	ld.global.nc.f32 	%f95, [%rd30+4];
	ld.global.nc.f32 	%f96, [%rd33+4];
	fma.rn.f32 	%f97, %f95, %f96, %f94;
	ld.global.nc.f32 	%f98, [%rd30+8];
	ld.global.nc.f32 	%f99, [%rd33+8];
	fma.rn.f32 	%f100, %f98, %f99, %f97;
	ld.global.nc.f32 	%f101, [%rd30+12];
	ld.global.nc.f32 	%f102, [%rd33+12];
	fma.rn.f32 	%f114, %f101, %f102, %f100;
	add.s32 	%r27, %r27, 4;
$L__BB0_11:
	setp.eq.s32 	%p9, %r11, 0;
	@%p9 bra 	$L__BB0_14;
	cvt.u64.u32 	%rd34, %r27;
	add.s64 	%rd35, %rd3, %rd34;
	shl.b64 	%rd36, %rd35, 2;
	add.s64 	%rd47, %rd1, %rd36;
	mul.wide.u32 	%rd37, %r27, 4;
	add.s64 	%rd46, %rd2, %rd37;
	neg.s32 	%r29, %r11;
$L__BB0_13:
	.pragma "nounroll";
	ld.global.nc.f32 	%f103, [%rd46];
	ld.global.nc.f32 	%f104, [%rd47];
	fma.rn.f32 	%f114, %f103, %f104, %f114;
	add.s64 	%rd47, %rd47, 4;
	add.s64 	%rd46, %rd46, 4;
	add.s32 	%r29, %r29, 1;
	setp.ne.s32 	%p10, %r29, 0;
	@%p10 bra 	$L__BB0_13;
$L__BB0_14:
	setp.eq.s32 	%p11, %r18, 0;
	setp.eq.s64 	%p12, %rd16, 0;
	or.pred  	%p13, %p12, %p11;
	@%p13 bra 	$L__BB0_16;
	cvta.to.global.u64 	%rd38, %rd16;
	mul.wide.s32 	%rd39, %r1, 4;
	add.s64 	%rd40, %rd38, %rd39;
	ld.global.nc.f32 	%f105, [%rd40];
	add.f32 	%f114, %f114, %f105;
$L__BB0_16:
	cvta.to.global.u64 	%rd41, %rd17;
	mul.wide.s32 	%rd42, %r1, 4;
	add.s64 	%rd43, %rd41, %rd42;
	st.global.f32 	[%rd43], %f114;
$L__BB0_17:
	ret;

}
	// .globl	fused_gate_up_silu_kernel
.visible .entry fused_gate_up_silu_kernel(
	.param .u64 .ptr .align 1 fused_gate_up_silu_kernel_param_0,
	.param .u64 .ptr .align 1 fused_gate_up_silu_kernel_param_1,
	.param .u64 .ptr .align 1 fused_gate_up_silu_kernel_param_2,
	.param .u64 .ptr .align 1 fused_gate_up_silu_kernel_param_3,
	.param .u32 fused_gate_up_silu_kernel_param_4,
	.param .u32 fused_gate_up_silu_kernel_param_5
)
{
	.reg .pred 	%p<11>;
	.reg .b32 	%r<42>;
	.reg .b32 	%f<128>;
	.reg .b64 	%rd<46>;

	ld.param.u64 	%rd9, [fused_gate_up_silu_kernel_param_0];
	ld.param.u64 	%rd10, [fused_gate_up_silu_kernel_param_1];
	ld.param.u64 	%rd11, [fused_gate_up_silu_kernel_param_2];
	ld.param.u64 	%rd8, [fused_gate_up_silu_kernel_param_3];
	ld.param.u32 	%r18, [fused_gate_up_silu_kernel_param_4];
	ld.param.u32 	%r19, [fused_gate_up_silu_kernel_param_5];
	cvta.to.global.u64 	%rd1, %rd11;
	cvta.to.global.u64 	%rd2, %rd10;
	cvta.to.global.u64 	%rd3, %rd9;
	mov.u32 	%r20, %ctaid.x;
	mov.u32 	%r21, %ntid.x;
	mov.u32 	%r22, %tid.x;
	mad.lo.s32 	%r1, %r20, %r21, %r22;
	mov.u32 	%r23, %ctaid.y;
	mov.u32 	%r24, %ntid.y;
	mov.u32 	%r25, %tid.y;
	mad.lo.s32 	%r2, %r23, %r24, %r25;
	setp.ge.s32 	%p1, %r1, %r19;
	@%p1 bra 	$L__BB1_14;
	mul.lo.s32 	%r3, %r18, %r2;
	mul.lo.s32 	%r4, %r18, %r1;
	setp.lt.s32 	%p2, %r18, 1;
	mov.f32 	%f126, 0f00000000;
	mov.f32 	%f127, %f126;
	@%p2 bra 	$L__BB1_13;
	and.b32  	%r5, %r18, 7;
	setp.lt.u32 	%p3, %r18, 8;
	mov.f32 	%f127, 0f00000000;
	mov.b32 	%r40, 0;
	mov.f32 	%f126, %f127;
	@%p3 bra 	$L__BB1_5;
	and.b32  	%r40, %r18, 2147483640;
	neg.s32 	%r38, %r40;
	mul.wide.u32 	%rd12, %r3, 4;
	add.s64 	%rd13, %rd12, %rd3;
	add.s64 	%rd45, %rd13, 16;
	add.s64 	%rd5, %rd1, 16;
	mov.f32 	%f127, 0f00000000;
	mov.u32 	%r37, %r4;
$L__BB1_4:
	.pragma "nounroll";
	mul.wide.s32 	%rd14, %r37, 4;
	add.s64 	%rd15, %rd2, %rd14;
	add.s64 	%rd16, %rd5, %rd14;
	ld.global.nc.f32 	%f29, [%rd45+-16];
	ld.global.nc.f32 	%f30, [%rd15];
	fma.rn.f32 	%f31, %f29, %f30, %f126;
	ld.global.nc.f32 	%f32, [%rd16+-16];
	fma.rn.f32 	%f33, %f29, %f32, %f127;
	ld.global.nc.f32 	%f34, [%rd45+-12];
	ld.global.nc.f32 	%f35, [%rd15+4];
	fma.rn.f32 	%f36, %f34, %f35, %f31;
	ld.global.nc.f32 	%f37, [%rd16+-12];
	fma.rn.f32 	%f38, %f34, %f37, %f33;
	ld.global.nc.f32 	%f39, [%rd45+-8];
	ld.global.nc.f32 	%f40, [%rd15+8];
	fma.rn.f32 	%f41, %f39, %f40, %f36;
	ld.global.nc.f32 	%f42, [%rd16+-8];
	fma.rn.f32 	%f43, %f39, %f42, %f38;
	ld.global.nc.f32 	%f44, [%rd45+-4];
	ld.global.nc.f32 	%f45, [%rd15+12];
	fma.rn.f32 	%f46, %f44, %f45, %f41;
	ld.global.nc.f32 	%f47, [%rd16+-4];
	fma.rn.f32 	%f48, %f44, %f47, %f43;
	ld.global.nc.f32 	%f49, [%rd45];
	ld.global.nc.f32 	%f50, [%rd15+16];
	fma.rn.f32 	%f51, %f49, %f50, %f46;
	ld.global.nc.f32 	%f52, [%rd16];
	fma.rn.f32 	%f53, %f49, %f52, %f48;
	ld.global.nc.f32 	%f54, [%rd45+4];
	ld.global.nc.f32 	%f55, [%rd15+20];
	fma.rn.f32 	%f56, %f54, %f55, %f51;
	ld.global.nc.f32 	%f57, [%rd16+4];
	fma.rn.f32 	%f58, %f54, %f57, %f53;
	ld.global.nc.f32 	%f59, [%rd45+8];
	ld.global.nc.f32 	%f60, [%rd15+24];
	fma.rn.f32 	%f61, %f59, %f60, %f56;
	ld.global.nc.f32 	%f62, [%rd16+8];
	fma.rn.f32 	%f63, %f59, %f62, %f58;
	ld.global.nc.f32 	%f64, [%rd45+12];
	ld.global.nc.f32 	%f65, [%rd15+28];
	fma.rn.f32 	%f126, %f64, %f65, %f61;
	ld.global.nc.f32 	%f66, [%rd16+12];
	fma.rn.f32 	%f127, %f64, %f66, %f63;
	add.s32 	%r38, %r38, 8;
	add.s64 	%rd45, %rd45, 32;
	add.s32 	%r37, %r37, 8;
	setp.ne.s32 	%p4, %r38, 0;
	@%p4 bra 	$L__BB1_4;
$L__BB1_5:
	setp.eq.s32 	%p5, %r5, 0;
	@%p5 bra 	$L__BB1_13;
	and.b32  	%r13, %r18, 3;
	setp.lt.u32 	%p6, %r5, 4;
	@%p6 bra 	$L__BB1_8;
	add.s32 	%r27, %r40, %r3;
	mul.wide.u32 	%rd17, %r27, 4;
	add.s64 	%rd18, %rd3, %rd17;
	ld.global.nc.f32 	%f68, [%rd18];
	add.s32 	%r28, %r40, %r4;
	mul.wide.s32 	%rd19, %r28, 4;
	add.s64 	%rd20, %rd2, %rd19;
	ld.global.nc.f32 	%f69, [%rd20];
	fma.rn.f32 	%f70, %f68, %f69, %f126;
	add.s64 	%rd21, %rd1, %rd19;
	ld.global.nc.f32 	%f71, [%rd21];
	fma.rn.f32 	%f72, %f68, %f71, %f127;
	cvt.u64.u32 	%rd22, %r3;
	cvt.u64.u32 	%rd23, %r40;
	add.s64 	%rd24, %rd23, %rd22;
	shl.b64 	%rd25, %rd24, 2;
	add.s64 	%rd26, %rd3, %rd25;
	ld.global.nc.f32 	%f73, [%rd26+4];
	ld.global.nc.f32 	%f74, [%rd20+4];
	fma.rn.f32 	%f75, %f73, %f74, %f70;
	ld.global.nc.f32 	%f76, [%rd21+4];
	fma.rn.f32 	%f77, %f73, %f76, %f72;
	ld.global.nc.f32 	%f78, [%rd26+8];
	ld.global.nc.f32 	%f79, [%rd20+8];
	fma.rn.f32 	%f80, %f78, %f79, %f75;
	ld.global.nc.f32 	%f81, [%rd21+8];
	fma.rn.f32 	%f82, %f78, %f81, %f77;
	ld.global.nc.f32 	%f83, [%rd26+12];
	ld.global.nc.f32 	%f84, [%rd20+12];
	fma.rn.f32 	%f126, %f83, %f84, %f80;
	ld.global.nc.f32 	%f85, [%rd21+12];
	fma.rn.f32 	%f127, %f83, %f85, %f82;
	add.s32 	%r40, %r40, 4;
$L__BB1_8:
	setp.eq.s32 	%p7, %r13, 0;
	@%p7 bra 	$L__BB1_13;
	setp.eq.s32 	%p8, %r13, 1;
	@%p8 bra 	$L__BB1_11;
	add.s32 	%r29, %r40, %r3;
	mul.wide.u32 	%rd27, %r29, 4;
	add.s64 	%rd28, %rd3, %rd27;
	ld.global.nc.f32 	%f87, [%rd28];
	add.s32 	%r30, %r40, %r4;
	mul.wide.s32 	%rd29, %r30, 4;
	add.s64 	%rd30, %rd2, %rd29;
	ld.global.nc.f32 	%f88, [%rd30];
	fma.rn.f32 	%f89, %f87, %f88, %f126;
	add.s64 	%rd31, %rd1, %rd29;
	ld.global.nc.f32 	%f90, [%rd31];
	fma.rn.f32 	%f91, %f87, %f90, %f127;
	cvt.u64.u32 	%rd32, %r3;
	cvt.u64.u32 	%rd33, %r40;
	add.s64 	%rd34, %rd33, %rd32;
	shl.b64 	%rd35, %rd34, 2;
	add.s64 	%rd36, %rd3, %rd35;
	ld.global.nc.f32 	%f92, [%rd36+4];
	ld.global.nc.f32 	%f93, [%rd30+4];
	fma.rn.f32 	%f126, %f92, %f93, %f89;
	ld.global.nc.f32 	%f94, [%rd31+4];
	fma.rn.f32 	%f127, %f92, %f94, %f91;
	add.s32 	%r40, %r40, 2;
$L__BB1_11:
	and.b32  	%r31, %r18, 1;
	setp.eq.b32 	%p9, %r31, 1;
	not.pred 	%p10, %p9;
	@%p10 bra 	$L__BB1_13;
	add.s32 	%r32, %r40, %r3;
	mul.wide.u32 	%rd37, %r32, 4;
	add.s64 	%rd38, %rd3, %rd37;
	ld.global.nc.f32 	%f95, [%rd38];
	add.s32 	%r33, %r40, %r4;
	mul.wide.s32 	%rd39, %r33, 4;
	add.s64 	%rd40, %rd2, %rd39;
	ld.global.nc.f32 	%f96, [%rd40];
	fma.rn.f32 	%f126, %f95, %f96, %f126;
	add.s64 	%rd41, %rd1, %rd39;
	ld.global.nc.f32 	%f97, [%rd41];
	fma.rn.f32 	%f127, %f95, %f97, %f127;
$L__BB1_13:
	fma.rn.f32 	%f98, %f126, 0fBBBB989D, 0f3F000000;
	cvt.sat.f32.f32 	%f99, %f98;
	mov.f32 	%f100, 0f4B400001;
	mov.f32 	%f101, 0f437C0000;
	fma.rm.f32 	%f102, %f99, %f101, %f100;
	add.f32 	%f103, %f102, 0fCB40007F;
	neg.f32 	%f104, %f103;
	fma.rn.f32 	%f105, %f126, 0fBFB8AA3B, %f104;
	fma.rn.f32 	%f106, %f126, 0fB2A57060, %f105;
	mov.b32 	%r34, %f102;
	shl.b32 	%r35, %r34, 23;
	mov.b32 	%f107, %r35;
	ex2.approx.ftz.f32 	%f108, %f106;
	fma.rn.f32 	%f109, %f108, %f107, 0f3F800000;
	div.rn.f32 	%f110, %f126, %f109;
	mul.f32 	%f111, %f127, %f110;
	mad.lo.s32 	%r36, %r19, %r2, %r1;
	cvta.to.global.u64 	%rd42, %rd8;
	mul.wide.s32 	%rd43, %r36, 4;
	add.s64 	%rd44, %rd42, %rd43;
	st.global.f32 	[%rd44], %f111;
$L__BB1_14:
	ret;

}


// ===== COMPILED SASS (sm_100) =====

	.target	sm_100

	.elftype	@"ET_EXEC"


//--------------------- .note.nv.tkinfo           --------------------------
	.section	.note.nv.tkinfo,"",@"SHT_NOTE"
	.sectionflags	@"SHF_NOTE_NV_TKINFO"
	.tkinfo
        /*0018*/ 	.word	0x00000002
        /*0030*/ 	.string	""
        /*0030*/ 	.string	"ptxas"
        /*0030*/ 	.string	"Cuda compilation tools, release 13.0, V13.0.88"
        /*0030*/ 	.string	"Build cuda_13.0.r13.0/compiler.36424714_0"
        /*0030*/ 	.string	"-arch sm_100 -m 64 "



//--------------------- .note.nv.cuinfo           --------------------------
	.section	.note.nv.cuinfo,"",@"SHT_NOTE"
	.sectionflags	@"SHF_NOTE_NV_CUINFO"
        /*0018*/ 	.short	0x0002
        /*001a*/ 	.short	0x0064
        /*001c*/ 	.short	0x0082
	.zero		2


//--------------------- .nv.info                  --------------------------
	.section	.nv.info,"",@"SHT_CUDA_INFO"
	.align	4


	//----- nvinfo : EIATTR_REGCOUNT
	.align		4
        /*0000*/ 	.byte	0x04, 0x2f
        /*0002*/ 	.short	(.L_1 - .L_0)
	.align		4
.L_0:
        /*0004*/ 	.word	index@(linear_forward_kernel)
        /*0008*/ 	.word	0x0000001e


	//----- nvinfo : EIATTR_FRAME_SIZE
	.align		4
.L_1:
        /*000c*/ 	.byte	0x04, 0x11
        /*000e*/ 	.short	(.L_3 - .L_2)
	.align		4
.L_2:
        /*0010*/ 	.word	index@(linear_forward_kernel)
        /*0014*/ 	.word	0x00000000


	//----- nvinfo : EIATTR_REGCOUNT
	.align		4
.L_3:
        /*0018*/ 	.byte	0x04, 0x2f
        /*001a*/ 	.short	(.L_5 - .L_4)
	.align		4
.L_4:
        /*001c*/ 	.word	index@(fused_gate_up_silu_kernel)
        /*0020*/ 	.word	0x0000001f


	//----- nvinfo : EIATTR_FRAME_SIZE
	.align		4
.L_5:
        /*0024*/ 	.byte	0x04, 0x11
        /*0026*/ 	.short	(.L_7 - .L_6)
	.align		4
.L_6:
        /*0028*/ 	.word	index@($__internal_0_$__cuda_sm3x_div_rn_noftz_f32_slowpath)
        /*002c*/ 	.word	0x00000000


	//----- nvinfo : EIATTR_FRAME_SIZE
	.align		4
.L_7:
        /*0030*/ 	.byte	0x04, 0x11
        /*0032*/ 	.short	(.L_9 - .L_8)
	.align		4
.L_8:
        /*0034*/ 	.word	index@(fused_gate_up_silu_kernel)
        /*0038*/ 	.word	0x00000000


	//----- nvinfo : EIATTR_MIN_STACK_SIZE
	.align		4
.L_9:
        /*003c*/ 	.byte	0x04, 0x12
        /*003e*/ 	.short	(.L_11 - .L_10)
	.align		4
.L_10:
        /*0040*/ 	.word	index@(fused_gate_up_silu_kernel)
        /*0044*/ 	.word	0x00000000


	//----- nvinfo : EIATTR_MIN_STACK_SIZE
	.align		4
.L_11:
        /*0048*/ 	.byte	0x04, 0x12
        /*004a*/ 	.short	(.L_13 - .L_12)
	.align		4
.L_12:
        /*004c*/ 	.word	index@(linear_forward_kernel)
        /*0050*/ 	.word	0x00000000
.L_13:


//--------------------- .nv.compat                --------------------------
	.section	.nv.compat,"",@"SHT_CUDA_COMPAT_INFO"
	.align	4
        /*0000*/ 	.byte	0x02, 0x09, 0x00, 0x00, 0x02, 0x02, 0x01, 0x00, 0x02, 0x05, 0x05, 0x00, 0x03, 0x07, 0x01, 0x01
        /*0010*/ 	.byte	0x02, 0x03, 0x00, 0x00, 0x02, 0x06, 0x01, 0x00, 0x04, 0x0b, 0x08, 0x00, 0x01, 0x00, 0x00, 0x00
        /*0020*/ 	.byte	0x00, 0x00, 0x00, 0x00


//--------------------- .nv.info.fused_gate_up_silu_kernel --------------------------
	.section	.nv.info.fused_gate_up_silu_kernel,"",@"SHT_CUDA_INFO"
	.sectionflags	@""
	.align	4


	//----- nvinfo : EIATTR_CUDA_API_VERSION
	.align		4
        /*0000*/ 	.byte	0x04, 0x37
        /*0002*/ 	.short	(.L_15 - .L_14)
.L_14:
        /*0004*/ 	.word	0x00000082


	//----- nvinfo : EIATTR_KPARAM_INFO
	.align		4
.L_15:
        /*0008*/ 	.byte	0x04, 0x17
        /*000a*/ 	.short	(.L_17 - .L_16)
.L_16:
        /*000c*/ 	.word	0x00000000
        /*0010*/ 	.short	0x0005
        /*0012*/ 	.short	0x0024
        /*0014*/ 	.byte	0x00, 0xf0, 0x11, 0x00


	//----- nvinfo : EIATTR_KPARAM_INFO
	.align		4
.L_17:
        /*0018*/ 	.byte	0x04, 0x17
        /*001a*/ 	.short	(.L_19 - .L_18)
.L_18:
        /*001c*/ 	.word	0x00000000
        /*0020*/ 	.short	0x0004
        /*0022*/ 	.short	0x0020
        /*0024*/ 	.byte	0x00, 0xf0, 0x11, 0x00


	//----- nvinfo : EIATTR_KPARAM_INFO
	.align		4
.L_19:
        /*0028*/ 	.byte	0x04, 0x17
        /*002a*/ 	.short	(.L_21 - .L_20)
.L_20:
        /*002c*/ 	.word	0x00000000
        /*0030*/ 	.short	0x0003
        /*0032*/ 	.short	0x0018
        /*0034*/ 	.byte	0x00, 0xf5, 0x21, 0x00


	//----- nvinfo : EIATTR_KPARAM_INFO
	.align		4
.L_21:
        /*0038*/ 	.byte	0x04, 0x17
        /*003a*/ 	.short	(.L_23 - .L_22)
.L_22:
        /*003c*/ 	.word	0x00000000
        /*0040*/ 	.short	0x0002
        /*0042*/ 	.short	0x0010
        /*0044*/ 	.byte	0x00, 0xf5, 0x21, 0x00


	//----- nvinfo : EIATTR_KPARAM_INFO
	.align		4
.L_23:
        /*0048*/ 	.byte	0x04, 0x17
        /*004a*/ 	.short	(.L_25 - .L_24)
.L_24:
        /*004c*/ 	.word	0x00000000
        /*0050*/ 	.short	0x0001
        /*0052*/ 	.short	0x0008
        /*0054*/ 	.byte	0x00, 0xf5, 0x21, 0x00


	//----- nvinfo : EIATTR_KPARAM_INFO
	.align		4
.L_25:
        /*0058*/ 	.byte	0x04, 0x17
        /*005a*/ 	.short	(.L_27 - .L_26)
.L_26:
        /*005c*/ 	.word	0x00000000
        /*0060*/ 	.short	0x0000
        /*0062*/ 	.short	0x0000
        /*0064*/ 	.byte	0x00, 0xf5, 0x21, 0x00


	//----- nvinfo : EIATTR_SPARSE_MMA_MASK
	.align		4
.L_27:
        /*0068*/ 	.byte	0x03, 0x50
        /*006a*/ 	.short	0x0000


	//----- nvinfo : EIATTR_MAXREG_COUNT
	.align		4
        /*006c*/ 	.byte	0x03, 0x1b
        /*006e*/ 	.short	0x00ff


	//----- nvinfo : EIATTR_MERCURY_ISA_VERSION
	.align		4
        /*0070*/ 	.byte	0x03, 0x5f
        /*0072*/ 	.short	0x0101


	//----- nvinfo : EIATTR_VRC_CTA_INIT_COUNT
	.align		4
        /*0074*/ 	.byte	0x02, 0x4a
	.zero		1
	.zero		1


	//----- nvinfo : EIATTR_EXIT_INSTR_OFFSETS
	.align		4
        /*0078*/ 	.byte	0x04, 0x1c
        /*007a*/ 	.short	(.L_29 - .L_28)


	//   ....[0]....
.L_28:
        /*007c*/ 	.word	0x000000b0


	//   ....[1]....
        /*0080*/ 	.word	0x00000c80


	//----- nvinfo : EIATTR_CRS_STACK_SIZE
	.align		4
.L_29:
        /*0084*/ 	.byte	0x04, 0x1e
        /*0086*/ 	.short	(.L_31 - .L_30)
.L_30:
        /*0088*/ 	.word	0x00000000


	//----- nvinfo : EIATTR_CBANK_PARAM_SIZE
	.align		4
.L_31:
        /*008c*/ 	.byte	0x03, 0x19
        /*008e*/ 	.short	0x0028


	//----- nvinfo : EIATTR_PARAM_CBANK
	.align		4
        /*0090*/ 	.byte	0x04, 0x0a
        /*0092*/ 	.short	(.L_33 - .L_32)
	.align		4
.L_32:
        /*0094*/ 	.word	index@(.nv.constant0.fused_gate_up_silu_kernel)
        /*0098*/ 	.short	0x0380
        /*009a*/ 	.short	0x0028


	//----- nvinfo : EIATTR_SW_WAR
	.align		4
.L_33:
        /*009c*/ 	.byte	0x04, 0x36
        /*009e*/ 	.short	(.L_35 - .L_34)
.L_34:
        /*00a0*/ 	.word	0x00000008
.L_35:


//--------------------- .nv.info.linear_forward_kernel --------------------------
	.section	.nv.info.linear_forward_kernel,"",@"SHT_CUDA_INFO"
	.sectionflags	@""
	.align	4


	//----- nvinfo : EIATTR_CUDA_API_VERSION
	.align		4
        /*0000*/ 	.byte	0x04, 0x37
        /*0002*/ 	.short	(.L_37 - .L_36)
.L_36:
        /*0004*/ 	.word	0x00000082


	//----- nvinfo : EIATTR_KPARAM_INFO
	.align		4
.L_37:
        /*0008*/ 	.byte	0x04, 0x17
        /*000a*/ 	.short	(.L_39 - .L_38)
.L_38:
        /*000c*/ 	.word	0x00000000
        /*0010*/ 	.short	0x0006
        /*0012*/ 	.short	0x0028
        /*0014*/ 	.byte	0x00, 0xf0, 0x11, 0x00


	//----- nvinfo : EIATTR_KPARAM_INFO
	.align		4
.L_39:
        /*0018*/ 	.byte	0x04, 0x17
        /*001a*/ 	.short	(.L_41 - .L_40)
.L_40:
        /*001c*/ 	.word	0x00000000
        /*0020*/ 	.short	0x0005
        /*0022*/ 	.short	0x0024
        /*0024*/ 	.byte	0x00, 0xf0, 0x11, 0x00


	//----- nvinfo : EIATTR_KPARAM_INFO
	.align		4
.L_41:
        /*0028*/ 	.byte	0x04, 0x17
        /*002a*/ 	.short	(.L_43 - .L_42)
.L_42:
        /*002c*/ 	.word	0x00000000
        /*0030*/ 	.short	0x0004
        /*0032*/ 	.short	0x0020
        /*0034*/ 	.byte	0x00, 0xf0, 0x11, 0x00


	//----- nvinfo : EIATTR_KPARAM_INFO
	.align		4
.L_43:
        /*0038*/ 	.byte	0x04, 0x17
        /*003a*/ 	.short	(.L_45 - .L_44)
.L_44:
        /*003c*/ 	.word	0x00000000
        /*0040*/ 	.short	0x0003
        /*0042*/ 	.short	0x0018
        /*0044*/ 	.byte	0x00, 0xf5, 0x21, 0x00


	//----- nvinfo : EIATTR_KPARAM_INFO
	.align		4
.L_45:
        /*0048*/ 	.byte	0x04, 0x17
        /*004a*/ 	.short	(.L_47 - .L_46)
.L_46:
        /*004c*/ 	.word	0x00000000
        /*0050*/ 	.short	0x0002
        /*0052*/ 	.short	0x0010
        /*0054*/ 	.byte	0x00, 0xf5, 0x21, 0x00


	//----- nvinfo : EIATTR_KPARAM_INFO
	.align		4
.L_47:
        /*0058*/ 	.byte	0x04, 0x17
        /*005a*/ 	.short	(.L_49 - .L_48)
.L_48:
        /*005c*/ 	.word	0x00000000
        /*0060*/ 	.short	0x0001
        /*0062*/ 	.short	0x0008
        /*0064*/ 	.byte	0x00, 0xf5, 0x21, 0x00


	//----- nvinfo : EIATTR_KPARAM_INFO
	.align		4
.L_49:
        /*0068*/ 	.byte	0x04, 0x17
        /*006a*/ 	.short	(.L_51 - .L_50)
.L_50:
        /*006c*/ 	.word	0x00000000
        /*0070*/ 	.short	0x0000
        /*0072*/ 	.short	0x0000
        /*0074*/ 	.byte	0x00, 0xf5, 0x21, 0x00


	//----- nvinfo : EIATTR_SPARSE_MMA_MASK
	.align		4
.L_51:
        /*0078*/ 	.byte	0x03, 0x50
        /*007a*/ 	.short	0x0000


	//----- nvinfo : EIATTR_MAXREG_COUNT
	.align		4
        /*007c*/ 	.byte	0x03, 0x1b
        /*007e*/ 	.short	0x00ff


	//----- nvinfo : EIATTR_MERCURY_ISA_VERSION
	.align		4
        /*0080*/ 	.byte	0x03, 0x5f
        /*0082*/ 	.short	0x0101


	//----- nvinfo : EIATTR_VRC_CTA_INIT_COUNT
	.align		4
        /*0084*/ 	.byte	0x02, 0x4a
	.zero		1
	.zero		1


	//----- nvinfo : EIATTR_EXIT_INSTR_OFFSETS
	.align		4
        /*0088*/ 	.byte	0x04, 0x1c
        /*008a*/ 	.short	(.L_53 - .L_52)


	//   ....[0]....
.L_52:
        /*008c*/ 	.word	0x00000070


	//   ....[1]....
        /*0090*/ 	.word	0x00000ba0


	//----- nvinfo : EIATTR_CBANK_PARAM_SIZE
	.align		4
.L_53:
        /*0094*/ 	.byte	0x03, 0x19
        /*0096*/ 	.short	0x002c


	//----- nvinfo : EIATTR_PARAM_CBANK
	.align		4
        /*0098*/ 	.byte	0x04, 0x0a
        /*009a*/ 	.short	(.L_55 - .L_54)
	.align		4
.L_54:
        /*009c*/ 	.word	index@(.nv.constant0.linear_forward_kernel)
        /*00a0*/ 	.short	0x0380
        /*00a2*/ 	.short	0x002c


	//----- nvinfo : EIATTR_SW_WAR
	.align		4
.L_55:
        /*00a4*/ 	.byte	0x04, 0x36
        /*00a6*/ 	.short	(.L_57 - .L_56)
.L_56:
        /*00a8*/ 	.word	0x00000008
.L_57:


//--------------------- .nv.callgraph             --------------------------
	.section	.nv.callgraph,"",@"SHT_CUDA_CALLGRAPH"
	.align	4
	.sectionentsize	8
	.align		4
        /*0000*/ 	.word	0x00000000
	.align		4
        /*0004*/ 	.word	0xffffffff
	.align		4
        /*0008*/ 	.word	0x00000000
	.align		4
        /*000c*/ 	.word	0xfffffffe
	.align		4
        /*0010*/ 	.word	0x00000000
	.align		4
        /*0014*/ 	.word	0xfffffffd
	.align		4
        /*0018*/ 	.word	0x00000000
	.align		4
        /*001c*/ 	.word	0xfffffffc


//--------------------- .text.fused_gate_up_silu_kernel --------------------------
	.section	.text.fused_gate_up_silu_kernel,"ax",@progbits
	.align	128
        .global         fused_gate_up_silu_kernel
        .type           fused_gate_up_silu_kernel,@function
        .size           fused_gate_up_silu_kernel,(.L_x_27 - fused_gate_up_silu_kernel)
        .other          fused_gate_up_silu_kernel,@"STO_CUDA_ENTRY STV_DEFAULT"
fused_gate_up_silu_kernel:
.text.fused_gate_up_silu_kernel:
[----:B------:R-:W-:Y:S01]  /*0000*/  LDC R1, c[0x0][0x37c] ;  /* 0x0000df00ff017b82 */ /* 0x000fe20000000800 */
[----:B------:R-:W0:Y:S07]  /*0010*/  S2R R3, SR_TID.X ;  /* 0x0000000000037919 */ /* 0x000e2e0000002100 */
[----:B------:R-:W0:Y:S01]  /*0020*/  S2UR UR4, SR_CTAID.X ;  /* 0x00000000000479c3 */ /* 0x000e220000002500 */
[----:B------:R-:W1:Y:S01]  /*0030*/  LDCU UR6, c[0x0][0x3a4] ;  /* 0x00007480ff0677ac */ /* 0x000e620008000800 */
[----:B------:R-:W2:Y:S06]  /*0040*/  S2R R0, SR_TID.Y ;  /* 0x0000000000007919 */ /* 0x000eac0000002200 */
[----:B------:R-:W0:Y:S08]  /*0050*/  LDC R8, c[0x0][0x360] ;  /* 0x0000d800ff087b82 */ /* 0x000e300000000800 */
[----:B------:R-:W2:Y:S08]  /*0060*/  S2UR UR5, SR_CTAID.Y ;  /* 0x00000000000579c3 */ /* 0x000eb00000002600 */
[----:B------:R-:W2:Y:S01]  /*0070*/  LDC R9, c[0x0][0x364] ;  /* 0x0000d900ff097b82 */ /* 0x000ea20000000800 */
[----:B0-----:R-:W-:-:S05]  /*0080*/  IMAD R8, R8, UR4, R3 ;  /* 0x0000000408087c24 */ /* 0x001fca000f8e0203 */
[----:B-1----:R-:W-:Y:S01]  /*0090*/  ISETP.GE.AND P0, PT, R8, UR6, PT ;  /* 0x0000000608007c0c */ /* 0x002fe2000bf06270 */
[----:B--2---:R-:W-:-:S12]  /*00a0*/  IMAD R9, R9, UR5, R0 ;  /* 0x0000000509097c24 */ /* 0x004fd8000f8e0200 */
[----:B------:R-:W-:Y:S05]  /*00b0*/  @P0 EXIT ;  /* 0x000000000000094d */ /* 0x000fea0003800000 */
[----:B------:R-:W0:Y:S01]  /*00c0*/  LDCU UR7, c[0x0][0x3a0] ;  /* 0x00007400ff0777ac */ /* 0x000e220008000800 */
[----:B------:R-:W-:Y:S01]  /*00d0*/  CS2R R20, SRZ ;  /* 0x0000000000147805 */ /* 0x000fe2000001ff00 */
[----:B------:R-:W1:Y:S01]  /*00e0*/  LDCU.64 UR12, c[0x0][0x358] ;  /* 0x00006b00ff0c77ac */ /* 0x000e620008000a00 */
[----:B0-----:R-:W-:-:S09]  /*00f0*/  UISETP.GE.AND UP0, UPT, UR7, 0x1, UPT ;  /* 0x000000010700788c */ /* 0x001fd2000bf06270 */
[----:B-1----:R-:W-:Y:S05]  /*0100*/  BRA.U !UP0, `(.L_x_0) ;  /* 0x0000000908647547 */ /* 0x002fea000b800000 */
[----:B------:R-:W-:Y:S02]  /*0110*/  UISETP.GE.U32.AND UP1, UPT, UR7, 0x8, UPT ;  /* 0x000000080700788c */ /* 0x000fe4000bf26070 */
[----:B------:R-:W-:Y:S01]  /*0120*/  IMAD R10, R9, UR7, RZ ;  /* 0x00000007090a7c24 */ /* 0x000fe2000f8e02ff */
[----:B------:R-:W-:Y:S02]  /*0130*/  ULOP3.LUT UR10, UR7, 0x7, URZ, 0xc0, !UPT ;  /* 0x00000007070a7892 */ /* 0x000fe4000f8ec0ff */
[----:B------:R-:W-:Y:S01]  /*0140*/  IMAD R11, R8, UR7, RZ ;  /* 0x00000007080b7c24 */ /* 0x000fe2000f8e02ff */
[----:B------:R-:W-:Y:S01]  /*0150*/  CS2R R20, SRZ ;  /* 0x0000000000147805 */ /* 0x000fe2000001ff00 */
[----:B------:R-:W-:Y:S01]  /*0160*/  UMOV UR4, URZ ;  /* 0x000000ff00047c82 */ /* 0x000fe20008000000 */
[----:B------:R-:W-:Y:S01]  /*0170*/  UISETP.NE.AND UP0, UPT, UR10, URZ, UPT ;  /* 0x000000ff0a00728c */ /* 0x000fe2000bf05270 */
[----:B------:R-:W-:Y:S10]  /*0180*/  BRA.U !UP1, `(.L_x_1) ;  /* 0x0000000109fc7547 */ /* 0x000ff4000b800000 */
[----:B------:R-:W0:Y:S01]  /*0190*/  LDC.64 R2, c[0x0][0x380] ;  /* 0x0000e000ff027b82 */ /* 0x000e220000000a00 */
[----:B------:R-:W1:Y:S01]  /*01a0*/  LDCU.64 UR8, c[0x0][0x390] ;  /* 0x00007200ff0877ac */ /* 0x000e620008000a00 */
[----:B------:R-:W-:Y:S02]  /*01b0*/  HFMA2 R20, -RZ, RZ, 0, 0 ;  /* 0x00000000ff147431 */ /* 0x000fe400000001ff */
[----:B------:R-:W-:Y:S01]  /*01c0*/  IMAD.MOV.U32 R0, RZ, RZ, R11 ;  /* 0x000000ffff007224 */ /* 0x000fe200078e000b */
[----:B------:R-:W-:Y:S02]  /*01d0*/  ULOP3.LUT UR4, UR7, 0x7ffffff8, URZ, 0xc0, !UPT ;  /* 0x7ffffff807047892 */ /* 0x000fe4000f8ec0ff */
[----:B-1----:R-:W-:Y:S02]  /*01e0*/  UIADD3 UR5, UP1, UPT, UR8, 0x10, URZ ;  /* 0x0000001008057890 */ /* 0x002fe4000ff3e0ff */
[----:B------:R-:W-:Y:S02]  /*01f0*/  UIADD3 UR8, UPT, UPT, -UR4, URZ, URZ ;  /* 0x000000ff04087290 */ /* 0x000fe4000fffe1ff */
[----:B------:R-:W-:Y:S01]  /*0200*/  UIADD3.X UR6, UPT, UPT, URZ, UR9, URZ, UP1, !UPT ;  /* 0x00000009ff067290 */ /* 0x000fe20008ffe4ff */
[----:B0-----:R-:W-:-:S03]  /*0210*/  IMAD.WIDE.U32 R2, R10, 0x4, R2 ;  /* 0x000000040a027825 */ /* 0x001fc600078e0002 */
[----:B------:R-:W-:-:S04]  /*0220*/  IADD3 R12, P0, PT, R2, 0x10, RZ ;  /* 0x00000010020c7810 */ /* 0x000fc80007f1e0ff */
[----:B------:R-:W-:-:S09]  /*0230*/  IADD3.X R3, PT, PT, RZ, R3, RZ, P0, !PT ;  /* 0x00000003ff037210 */ /* 0x000fd200007fe4ff */
.L_x_2:
[----:B------:R-:W0:Y:S01]  /*0240*/  LDC.64 R4, c[0x0][0x388] ;  /* 0x0000e200ff047b82 */ /* 0x000e220000000a00 */
[----:B------:R-:W-:Y:S01]  /*0250*/  MOV R6, UR5 ;  /* 0x0000000500067c02 */ /* 0x000fe20008000f00 */
[----:B------:R-:W-:Y:S01]  /*0260*/  IMAD.MOV.U32 R2, RZ, RZ, R12 ;  /* 0x000000ffff027224 */ /* 0x000fe200078e000c */
[----:B------:R-:W-:-:S04]  /*0270*/  MOV R7, UR6 ;  /* 0x0000000600077c02 */ /* 0x000fc80008000f00 */
[----:B------:R-:W2:Y:S01]  /*0280*/  LDG.E.CONSTANT R26, desc[UR12][R2.64+-0x10] ;  /* 0xfffff00c021a7981 */ /* 0x000ea2000c1e9900 */
[----:B------:R-:W-:-:S03]  /*0290*/  IMAD.WIDE R6, R0, 0x4, R6 ;  /* 0x0000000400067825 */ /* 0x000fc600078e0206 */
[----:B------:R-:W3:Y:S04]  /*02a0*/  LDG.E.CONSTANT R23, desc[UR12][R2.64+-0xc] ;  /* 0xfffff40c02177981 */ /* 0x000ee8000c1e9900 */
[----:B------:R-:W2:Y:S04]  /*02b0*/  LDG.E.CONSTANT R27, desc[UR12][R6.64+-0x10] ;  /* 0xfffff00c061b7981 */ /* 0x000ea8000c1e9900 */
[----:B------:R-:W4:Y:S04]  /*02c0*/  LDG.E.CONSTANT R22, desc[UR12][R6.64+-0xc] ;  /* 0xfffff40c06167981 */ /* 0x000f28000c1e9900 */
[----:B------:R-:W5:Y:S01]  /*02d0*/  LDG.E.CONSTANT R12, desc[UR12][R2.64+-0x8] ;  /* 0xfffff80c020c7981 */ /* 0x000f62000c1e9900 */
[----:B0-----:R-:W-:-:S03]  /*02e0*/  IMAD.WIDE R4, R0, 0x4, R4 ;  /* 0x0000000400047825 */ /* 0x001fc600078e0204 */
[----:B------:R-:W5:Y:S04]  /*02f0*/  LDG.E.CONSTANT R15, desc[UR12][R6.64+-0x8] ;  /* 0xfffff80c060f7981 */ /* 0x000f68000c1e9900 */
[----:B------:R-:W3:Y:S04]  /*0300*/  LDG.E.CONSTANT R25, desc[UR12][R4.64] ;  /* 0x0000000c04197981 */ /* 0x000ee8000c1e9900 */
[----:B------:R-:W4:Y:S04]  /*0310*/  LDG.E.CONSTANT R24, desc[UR12][R4.64+0x4] ;  /* 0x0000040c04187981 */ /* 0x000f28000c1e9900 */
[----:B------:R-:W5:Y:S04]  /*0320*/  LDG.E.CONSTANT R13, desc[UR12][R4.64+0x8] ;  /* 0x0000080c040d7981 */ /* 0x000f68000c1e9900 */
[----:B------:R-:W5:Y:S04]  /*0330*/  LDG.E.CONSTANT R18, desc[UR12][R6.64+-0x4] ;  /* 0xfffffc0c06127981 */ /* 0x000f68000c1e9900 */
[----:B------:R-:W5:Y:S04]  /*0340*/  LDG.E.CONSTANT R17, desc[UR12][R6.64] ;  /* 0x0000000c06117981 */ /* 0x000f68000c1e9900 */
[----:B------:R-:W5:Y:S04]  /*0350*/  LDG.E.CONSTANT R16, desc[UR12][R6.64+0x4] ;  /* 0x0000040c06107981 */ /* 0x000f68000c1e9900 */
[----:B------:R-:W5:Y:S04]  /*0360*/  LDG.E.CONSTANT R14, desc[UR12][R6.64+0x8] ;  /* 0x0000080c060e7981 */ /* 0x000f68000c1e9900 */
[----:B------:R-:W5:Y:S04]  /*0370*/  LDG.E.CONSTANT R19, desc[UR12][R6.64+0xc] ;  /* 0x00000c0c06137981 */ /* 0x000f68000c1e9900 */
[----:B------:R-:W5:Y:S04]  /*0380*/  LDG.E.CONSTANT R6, desc[UR12][R4.64+0x1c] ;  /* 0x00001c0c04067981 */ /* 0x000f68000c1e9900 */
[----:B------:R-:W5:Y:S01]  /*0390*/  LDG.E.CONSTANT R7, desc[UR12][R2.64+0xc] ;  /* 0x00000c0c02077981 */ /* 0x000f62000c1e9900 */
[----:B--2---:R-:W-:-:S03]  /*03a0*/  FFMA R27, R26, R27, R20 ;  /* 0x0000001b1a1b7223 */ /* 0x004fc60000000014 */
[----:B------:R-:W2:Y:S01]  /*03b0*/  LDG.E.CONSTANT R20, desc[UR12][R4.64+0xc] ;  /* 0x00000c0c04147981 */ /* 0x000ea2000c1e9900 */
[----:B---3--:R-:W-:-:S03]  /*03c0*/  FFMA R28, R26, R25, R21 ;  /* 0x000000191a1c7223 */ /* 0x008fc60000000015 */
[----:B------:R-:W2:Y:S01]  /*03d0*/  LDG.E.CONSTANT R21, desc[UR12][R2.64+-0x4] ;  /* 0xfffffc0c02157981 */ /* 0x000ea2000c1e9900 */
[C---:B----4-:R-:W-:Y:S01]  /*03e0*/  FFMA R25, R23.reuse, R24, R28 ;  /* 0x0000001817197223 */ /* 0x050fe2000000001c */
[----:B------:R-:W-:Y:S02]  /*03f0*/  FFMA R24, R23, R22, R27 ;  /* 0x0000001617187223 */ /* 0x000fe4000000001b */
[----:B------:R-:W3:Y:S04]  /*0400*/  LDG.E.CONSTANT R26, desc[UR12][R2.64] ;  /* 0x0000000c021a7981 */ /* 0x000ee8000c1e9900 */
[----:B------:R-:W4:Y:S01]  /*0410*/  LDG.E.CONSTANT R27, desc[UR12][R4.64+0x10] ;  /* 0x0000100c041b7981 */ /* 0x000f22000c1e9900 */
[----:B-----5:R-:W-:-:S03]  /*0420*/  FFMA R25, R12, R13, R25 ;  /* 0x0000000d0c197223 */ /* 0x020fc60000000019 */
[----:B------:R-:W5:Y:S04]  /*0430*/  LDG.E.CONSTANT R23, desc[UR12][R4.64+0x14] ;  /* 0x0000140c04177981 */ /* 0x000f68000c1e9900 */
[----:B------:R-:W5:Y:S04]  /*0440*/  LDG.E.CONSTANT R28, desc[UR12][R2.64+0x4] ;  /* 0x0000040c021c7981 */ /* 0x000f68000c1e9900 */
[----:B------:R-:W5:Y:S04]  /*0450*/  LDG.E.CONSTANT R22, desc[UR12][R4.64+0x18] ;  /* 0x0000180c04167981 */ /* 0x000f68000c1e9900 */
[----:B------:R0:W5:Y:S01]  /*0460*/  LDG.E.CONSTANT R13, desc[UR12][R2.64+0x8] ;  /* 0x0000080c020d7981 */ /* 0x000162000c1e9900 */
[----:B------:R-:W-:Y:S01]  /*0470*/  FFMA R15, R12, R15, R24 ;  /* 0x0000000f0c0f7223 */ /* 0x000fe20000000018 */
[----:B------:R-:W-:-:S04]  /*0480*/  UIADD3 UR8, UPT, UPT, UR8, 0x8, URZ ;  /* 0x0000000808087890 */ /* 0x000fc8000fffe0ff */
[----:B------:R-:W-:Y:S01]  /*0490*/  UISETP.NE.AND UP1, UPT, UR8, URZ, UPT ;  /* 0x000000ff0800728c */ /* 0x000fe2000bf25270 */
[----:B------:R-:W-:Y:S02]  /*04a0*/  IADD3 R12, P0, PT, R2, 0x20, RZ ;  /* 0x00000020020c7810 */ /* 0x000fe40007f1e0ff */
[----:B------:R-:W-:Y:S02]  /*04b0*/  IADD3 R0, PT, PT, R0, 0x8, RZ ;  /* 0x0000000800007810 */ /* 0x000fe40007ffe0ff */
[----:B0-----:R-:W-:Y:S01]  /*04c0*/  IADD3.X R3, PT, PT, RZ, R3, RZ, P0, !PT ;  /* 0x00000003ff037210 */ /* 0x001fe200007fe4ff */
[C---:B--2---:R-:W-:Y:S01]  /*04d0*/  FFMA R25, R21.reuse, R20, R25 ;  /* 0x0000001415197223 */ /* 0x044fe20000000019 */
[----:B------:R-:W-:-:S04]  /*04e0*/  FFMA R18, R21, R18, R15 ;  /* 0x0000001215127223 */ /* 0x000fc8000000000f */
[C---:B---3--:R-:W-:Y:S01]  /*04f0*/  FFMA R17, R26.reuse, R17, R18 ;  /* 0x000000111a117223 */ /* 0x048fe20000000012 */
[----:B----4-:R-:W-:-:S04]  /*0500*/  FFMA R25, R26, R27, R25 ;  /* 0x0000001b1a197223 */ /* 0x010fc80000000019 */
[C---:B-----5:R-:W-:Y:S01]  /*0510*/  FFMA R18, R28.reuse, R23, R25 ;  /* 0x000000171c127223 */ /* 0x060fe20000000019 */
[----:B------:R-:W-:-:S03]  /*0520*/  FFMA R17, R28, R16, R17 ;  /* 0x000000101c117223 */ /* 0x000fc60000000011 */
[C---:B------:R-:W-:Y:S01]  /*0530*/  FFMA R18, R13.reuse, R22, R18 ;  /* 0x000000160d127223 */ /* 0x040fe20000000012 */
[----:B------:R-:W-:-:S03]  /*0540*/  FFMA R14, R13, R14, R17 ;  /* 0x0000000e0d0e7223 */ /* 0x000fc60000000011 */
[C---:B------:R-:W-:Y:S01]  /*0550*/  FFMA R21, R7.reuse, R6, R18 ;  /* 0x0000000607157223 */ /* 0x040fe20000000012 */
[----:B------:R-:W-:Y:S01]  /*0560*/  FFMA R20, R7, R19, R14 ;  /* 0x0000001307147223 */ /* 0x000fe2000000000e */
[----:B------:R-:W-:Y:S06]  /*0570*/  BRA.U UP1, `(.L_x_2) ;  /* 0xfffffffd01307547 */ /* 0x000fec000b83ffff */
.L_x_1:
[----:B------:R-:W-:Y:S05]  /*0580*/  BRA.U !UP0, `(.L_x_0) ;  /* 0x0000000508447547 */ /* 0x000fea000b800000 */
[----:B------:R-:W-:Y:S02]  /*0590*/  UISETP.GE.U32.AND UP0, UPT, UR10, 0x4, UPT ;  /* 0x000000040a00788c */ /* 0x000fe4000bf06070 */
[----:B------:R-:W-:-:S04]  /*05a0*/  ULOP3.LUT UR6, UR7, 0x3, URZ, 0xc0, !UPT ;  /* 0x0000000307067892 */ /* 0x000fc8000f8ec0ff */
[----:B------:R-:W-:-:S03]  /*05b0*/  UISETP.NE.AND UP1, UPT, UR6, URZ, UPT ;  /* 0x000000ff0600728c */ /* 0x000fc6000bf25270 */
[----:B------:R-:W-:Y:S08]  /*05c0*/  BRA.U !UP0, `(.L_x_3) ;  /* 0x0000000108887547 */ /* 0x000ff0000b800000 */
[----:B------:R-:W0:Y:S01]  /*05d0*/  LDC.64 R12, c[0x0][0x380] ;  /* 0x0000e000ff0c7b82 */ /* 0x000e220000000a00 */
[----:B------:R-:W1:Y:S01]  /*05e0*/  LDCU.64 UR8, c[0x0][0x380] ;  /* 0x00007000ff0877ac */ /* 0x000e620008000a00 */
[C---:B------:R-:W-:Y:S01]  /*05f0*/  VIADD R3, R10.reuse, UR4 ;  /* 0x000000040a037c36 */ /* 0x040fe20008000000 */
[----:B------:R-:W-:Y:S02]  /*0600*/  IADD3 R0, P0, PT, R10, UR4, RZ ;  /* 0x000000040a007c10 */ /* 0x000fe4000ff1e0ff */
[----:B------:R-:W-:-:S03]  /*0610*/  IADD3 R15, PT, PT, R11, UR4, RZ ;  /* 0x000000040b0f7c10 */ /* 0x000fc6000fffe0ff */
[----:B------:R-:W2:Y:S08]  /*0620*/  LDC.64 R4, c[0x0][0x388] ;  /* 0x0000e200ff047b82 */ /* 0x000eb00000000a00 */
[----:B------:R-:W3:Y:S01]  /*0630*/  LDC.64 R6, c[0x0][0x390] ;  /* 0x0000e400ff067b82 */ /* 0x000ee20000000a00 */
[----:B0-----:R-:W-:Y:S01]  /*0640*/  IMAD.WIDE.U32 R12, R3, 0x4, R12 ;  /* 0x00000004030c7825 */ /* 0x001fe200078e000c */
[----:B------:R-:W-:-:S02]  /*0650*/  IADD3.X R3, PT, PT, RZ, RZ, RZ, P0, !PT ;  /* 0x000000ffff037210 */ /* 0x000fc400007fe4ff */
[----:B-1----:R-:W-:-:S03]  /*0660*/  LEA R2, P0, R0, UR8, 0x2 ;  /* 0x0000000800027c11 */ /* 0x002fc6000f8010ff */
[----:B------:R-:W4:Y:S01]  /*0670*/  LDG.E.CONSTANT R12, desc[UR12][R12.64] ;  /* 0x0000000c0c0c7981 */ /* 0x000f22000c1e9900 */
[----:B------:R-:W-:Y:S01]  /*0680*/  LEA.HI.X R3, R0, UR9, R3, 0x2, P0 ;  /* 0x0000000900037c11 */ /* 0x000fe200080f1403 */
[----:B--2---:R-:W-:-:S04]  /*0690*/  IMAD.WIDE R4, R15, 0x4, R4 ;  /* 0x000000040f047825 */ /* 0x004fc800078e0204 */
[----:B------:R-:W2:Y:S01]  /*06a0*/  LDG.E.CONSTANT R17, desc[UR12][R2.64+0x4] ;  /* 0x0000040c02117981 */ /* 0x000ea2000c1e9900 */
[----:B---3--:R-:W-:-:S03]  /*06b0*/  IMAD.WIDE R6, R15, 0x4, R6 ;  /* 0x000000040f067825 */ /* 0x008fc600078e0206 */
[----:B------:R-:W4:Y:S04]  /*06c0*/  LDG.E.CONSTANT R0, desc[UR12][R4.64] ;  /* 0x0000000c04007981 */ /* 0x000f28000c1e9900 */
[----:B------:R-:W3:Y:S04]  /*06d0*/  LDG.E.CONSTANT R15, desc[UR12][R6.64] ;  /* 0x0000000c060f7981 */ /* 0x000ee8000c1e9900 */
[----:B------:R-:W2:Y:S04]  /*06e0*/  LDG.E.CONSTANT R14, desc[UR12][R4.64+0x4] ;  /* 0x0000040c040e7981 */ /* 0x000ea8000c1e9900 */
[----:B------:R-:W5:Y:S04]  /*06f0*/  LDG.E.CONSTANT R16, desc[UR12][R6.64+0x4] ;  /* 0x0000040c06107981 */ /* 0x000f68000c1e9900 */
[----:B------:R-:W5:Y:S04]  /*0700*/  LDG.E.CONSTANT R18, desc[UR12][R4.64+0x8] ;  /* 0x0000080c04127981 */ /* 0x000f68000c1e9900 */
[----:B------:R-:W5:Y:S04]  /*0710*/  LDG.E.CONSTANT R19, desc[UR12][R2.64+0x8] ;  /* 0x0000080c02137981 */ /* 0x000f68000c1e9900 */
[----:B------:R-:W5:Y:S04]  /*0720*/  LDG.E.CONSTANT R22, desc[UR12][R6.64+0x8] ;  /* 0x0000080c06167981 */ /* 0x000f68000c1e9900 */
[----:B------:R-:W5:Y:S04]  /*0730*/  LDG.E.CONSTANT R23, desc[UR12][R2.64+0xc] ;  /* 0x00000c0c02177981 */ /* 0x000f68000c1e9900 */
[----:B------:R-:W5:Y:S04]  /*0740*/  LDG.E.CONSTANT R24, desc[UR12][R4.64+0xc] ;  /* 0x00000c0c04187981 */ /* 0x000f68000c1e9900 */
[----:B------:R-:W5:Y:S01]  /*0750*/  LDG.E.CONSTANT R26, desc[UR12][R6.64+0xc] ;  /* 0x00000c0c061a7981 */ /* 0x000f62000c1e9900 */
[----:B------:R-:W-:Y:S01]  /*0760*/  UIADD3 UR4, UPT, UPT, UR4, 0x4, URZ ;  /* 0x0000000404047890 */ /* 0x000fe2000fffe0ff */
[C---:B----4-:R-:W-:Y:S01]  /*0770*/  FFMA R0, R12.reuse, R0, R21 ;  /* 0x000000000c007223 */ /* 0x050fe20000000015 */
[----:B---3--:R-:W-:-:S03]  /*0780*/  FFMA R15, R12, R15, R20 ;  /* 0x0000000f0c0f7223 */ /* 0x008fc60000000014 */
[C---:B--2---:R-:W-:Y:S01]  /*0790*/  FFMA R0, R17.reuse, R14, R0 ;  /* 0x0000000e11007223 */ /* 0x044fe20000000000 */
[----:B-----5:R-:W-:-:S03]  /*07a0*/  FFMA R15, R17, R16, R15 ;  /* 0x00000010110f7223 */ /* 0x020fc6000000000f */
[C---:B------:R-:W-:Y:S01]  /*07b0*/  FFMA R0, R19.reuse, R18, R0 ;  /* 0x0000001213007223 */ /* 0x040fe20000000000 */
[----:B------:R-:W-:-:S03]  /*07c0*/  FFMA R15, R19, R22, R15 ;  /* 0x00000016130f7223 */ /* 0x000fc6000000000f */
[C---:B------:R-:W-:Y:S01]  /*07d0*/  FFMA R21, R23.reuse, R24, R0 ;  /* 0x0000001817157223 */ /* 0x040fe20000000000 */
[----:B------:R-:W-:-:S07]  /*07e0*/  FFMA R20, R23, R26, R15 ;  /* 0x0000001a17147223 */ /* 0x000fce000000000f */
.L_x_3:
[----:B------:R-:W-:Y:S05]  /*07f0*/  BRA.U !UP1, `(.L_x_0) ;  /* 0x0000000109a87547 */ /* 0x000fea000b800000 */
[----:B------:R-:W-:Y:S02]  /*0800*/  UISETP.NE.AND UP0, UPT, UR6, 0x1, UPT ;  /* 0x000000010600788c */ /* 0x000fe4000bf05270 */
[----:B------:R-:W-:-:S04]  /*0810*/  ULOP3.LUT UR5, UR7, 0x1, URZ, 0xc0, !UPT ;  /* 0x0000000107057892 */ /* 0x000fc8000f8ec0ff */
[----:B------:R-:W-:-:S03]  /*0820*/  UISETP.NE.U32.AND UP1, UPT, UR5, 0x1, UPT ;  /* 0x000000010500788c */ /* 0x000fc6000bf25070 */
        /* <DEDUP_REMOVED lines=13> */
[----:B--2---:R-:W-:-:S05]  /*0900*/  IMAD.WIDE R4, R15, 0x4, R4 ;  /* 0x000000040f047825 */ /* 0x004fca00078e0204 */
[----:B------:R-:W4:Y:S01]  /*0910*/  LDG.E.CONSTANT R0, desc[UR12][R4.64] ;  /* 0x0000000c04007981 */ /* 0x000f22000c1e9900 */
[----:B---3--:R-:W-:-:S03]  /*0920*/  IMAD.WIDE R6, R15, 0x4, R6 ;  /* 0x000000040f067825 */ /* 0x008fc600078e0206 */
[----:B------:R-:W2:Y:S04]  /*0930*/  LDG.E.CONSTANT R3, desc[UR12][R2.64+0x4] ;  /* 0x0000040c02037981 */ /* 0x000ea8000c1e9900 */
[----:B------:R-:W3:Y:S04]  /*0940*/  LDG.E.CONSTANT R15, desc[UR12][R6.64] ;  /* 0x0000000c060f7981 */ /* 0x000ee8000c1e9900 */
[----:B------:R-:W2:Y:S04]  /*0950*/  LDG.E.CONSTANT R14, desc[UR12][R4.64+0x4] ;  /* 0x0000040c040e7981 */ /* 0x000ea8000c1e9900 */
[----:B------:R-:W5:Y:S01]  /*0960*/  LDG.E.CONSTANT R16, desc[UR12][R6.64+0x4] ;  /* 0x0000040c06107981 */ /* 0x000f62000c1e9900 */
[----:B------:R-:W-:Y:S01]  /*0970*/  UIADD3 UR4, UPT, UPT, UR4, 0x2, URZ ;  /* 0x0000000204047890 */ /* 0x000fe2000fffe0ff */
[C---:B----4-:R-:W-:Y:S01]  /*0980*/  FFMA R0, R12.reuse, R0, R21 ;  /* 0x000000000c007223 */ /* 0x050fe20000000015 */
[----:B---3--:R-:W-:-:S03]  /*0990*/  FFMA R15, R12, R15, R20 ;  /* 0x0000000f0c0f7223 */ /* 0x008fc60000000014 */
[C---:B--2---:R-:W-:Y:S01]  /*09a0*/  FFMA R21, R3.reuse, R14, R0 ;  /* 0x0000000e03157223 */ /* 0x044fe20000000000 */
[----:B-----5:R-:W-:-:S07]  /*09b0*/  FFMA R20, R3, R16, R15 ;  /* 0x0000001003147223 */ /* 0x020fce000000000f */
.L_x_4:
[----:B------:R-:W-:Y:S05]  /*09c0*/  BRA.U UP1, `(.L_x_0) ;  /* 0x0000000101347547 */ /* 0x000fea000b800000 */
[----:B------:R-:W0:Y:S01]  /*09d0*/  LDC.64 R2, c[0x0][0x380] ;  /* 0x0000e000ff027b82 */ /* 0x000e220000000a00 */
[----:B------:R-:W-:Y:S01]  /*09e0*/  IADD3 R11, PT, PT, R11, UR4, RZ ;  /* 0x000000040b0b7c10 */ /* 0x000fe2000fffe0ff */
[----:B------:R-:W-:-:S06]  /*09f0*/  VIADD R13, R10, UR4 ;  /* 0x000000040a0d7c36 */ /* 0x000fcc0008000000 */
[----:B------:R-:W1:Y:S08]  /*0a00*/  LDC.64 R4, c[0x0][0x388] ;  /* 0x0000e200ff047b82 */ /* 0x000e700000000a00 */
[----:B------:R-:W2:Y:S01]  /*0a10*/  LDC.64 R6, c[0x0][0x390] ;  /* 0x0000e400ff067b82 */ /* 0x000ea20000000a00 */
[----:B0-----:R-:W-:-:S06]  /*0a20*/  IMAD.WIDE.U32 R2, R13, 0x4, R2 ;  /* 0x000000040d027825 */ /* 0x001fcc00078e0002 */
[----:B------:R-:W3:Y:S01]  /*0a30*/  LDG.E.CONSTANT R2, desc[UR12][R2.64] ;  /* 0x0000000c02027981 */ /* 0x000ee2000c1e9900 */
[----:B-1----:R-:W-:-:S06]  /*0a40*/  IMAD.WIDE R4, R11, 0x4, R4 ;  /* 0x000000040b047825 */ /* 0x002fcc00078e0204 */
[----:B------:R-:W3:Y:S01]  /*0a50*/  LDG.E.CONSTANT R4, desc[UR12][R4.64] ;  /* 0x0000000c04047981 */ /* 0x000ee2000c1e9900 */
[----:B--2---:R-:W-:-:S06]  /*0a60*/  IMAD.WIDE R6, R11, 0x4, R6 ;  /* 0x000000040b067825 */ /* 0x004fcc00078e0206 */
[----:B------:R-:W2:Y:S01]  /*0a70*/  LDG.E.CONSTANT R7, desc[UR12][R6.64] ;  /* 0x0000000c06077981 */ /* 0x000ea2000c1e9900 */
[C---:B---3--:R-:W-:Y:S01]  /*0a80*/  FFMA R21, R2.reuse, R4, R21 ;  /* 0x0000000402157223 */ /* 0x048fe20000000015 */
[----:B--2---:R-:W-:-:S07]  /*0a90*/  FFMA R20, R2, R7, R20 ;  /* 0x0000000702147223 */ /* 0x004fce0000000014 */
.L_x_0:
[----:B------:R-:W-:Y:S01]  /*0aa0*/  MOV R0, 0x3bbb989d ;  /* 0x3bbb989d00007802 */ /* 0x000fe20000000f00 */
[----:B------:R-:W-:Y:S01]  /*0ab0*/  IMAD.MOV.U32 R3, RZ, RZ, 0x437c0000 ;  /* 0x437c0000ff037424 */ /* 0x000fe200078e00ff */
[----:B------:R-:W-:Y:S03]  /*0ac0*/  BSSY.RECONVERGENT B0, `(.L_x_5) ;  /* 0x0000015000007945 */ /* 0x000fe60003800200 */
[----:B------:R-:W-:-:S04]  /*0ad0*/  FFMA.SAT R0, R21, -R0, 0.5 ;  /* 0x3f00000015007423 */ /* 0x000fc80000002800 */
[----:B------:R-:W-:-:S04]  /*0ae0*/  FFMA.RM R0, R0, R3, 12582913 ;  /* 0x4b40000100007423 */ /* 0x000fc80000004003 */
[C---:B------:R-:W-:Y:S01]  /*0af0*/  FADD R2, R0.reuse, -12583039 ;  /* 0xcb40007f00027421 */ /* 0x040fe20000000000 */
[----:B------:R-:W-:-:S03]  /*0b00*/  SHF.L.U32 R0, R0, 0x17, RZ ;  /* 0x0000001700007819 */ /* 0x000fc600000006ff */
[----:B------:R-:W-:-:S04]  /*0b10*/  FFMA R2, R21, -1.4426950216293334961, -R2 ;  /* 0xbfb8aa3b15027823 */ /* 0x000fc80000000802 */
[----:B------:R-:W-:-:S04]  /*0b20*/  FFMA R2, R21, -1.925963033500011079e-08, R2 ;  /* 0xb2a5706015027823 */ /* 0x000fc80000000002 */
[----:B------:R-:W0:Y:S02]  /*0b30*/  MUFU.EX2 R3, R2 ;  /* 0x0000000200037308 */ /* 0x000e240000000800 */
[----:B0-----:R-:W-:-:S06]  /*0b40*/  FFMA R6, R0, R3, 1 ;  /* 0x3f80000000067423 */ /* 0x001fcc0000000003 */
[----:B------:R-:W0:Y:S08]  /*0b50*/  MUFU.RCP R0, R6 ;  /* 0x0000000600007308 */ /* 0x000e300000001000 */
[----:B------:R-:W1:Y:S01]  /*0b60*/  FCHK P0, R21, R6 ;  /* 0x0000000615007302 */ /* 0x000e620000000000 */
[----:B0-----:R-:W-:-:S04]  /*0b70*/  FFMA R3, -R6, R0, 1 ;  /* 0x3f80000006037423 */ /* 0x001fc80000000100 */
[----:B------:R-:W-:-:S04]  /*0b80*/  FFMA R0, R0, R3, R0 ;  /* 0x0000000300007223 */ /* 0x000fc80000000000 */
[----:B------:R-:W-:-:S04]  /*0b90*/  FFMA R3, R0, R21, RZ ;  /* 0x0000001500037223 */ /* 0x000fc800000000ff */
[----:B------:R-:W-:-:S04]  /*0ba0*/  FFMA R4, -R6, R3, R21 ;  /* 0x0000000306047223 */ /* 0x000fc80000000115 */
[----:B------:R-:W-:Y:S01]  /*0bb0*/  FFMA R5, R0, R4, R3 ;  /* 0x0000000400057223 */ /* 0x000fe20000000003 */
[----:B-1----:R-:W-:Y:S06]  /*0bc0*/  @!P0 BRA `(.L_x_6) ;  /* 0x0000000000108947 */ /* 0x002fec0003800000 */
[----:B------:R-:W-:Y:S02]  /*0bd0*/  MOV R3, R21 ;  /* 0x0000001500037202 */ /* 0x000fe40000000f00 */
[----:B------:R-:W-:-:S07]  /*0be0*/  MOV R2, 0xc00 ;  /* 0x00000c0000027802 */ /* 0x000fce0000000f00 */
[----:B------:R-:W-:Y:S05]  /*0bf0*/  CALL.REL.NOINC `($__internal_0_$__cuda_sm3x_div_rn_noftz_f32_slowpath) ;  /* 0x0000000000247944 */ /* 0x000fea0003c00000 */
[----:B------:R-:W-:-:S07]  /*0c00*/  IMAD.MOV.U32 R5, RZ, RZ, R0 ;  /* 0x000000ffff057224 */ /* 0x000fce00078e0000 */
.L_x_6:
[----:B------:R-:W-:Y:S05]  /*0c10*/  BSYNC.RECONVERGENT B0 ;  /* 0x0000000000007941 */ /* 0x000fea0003800200 */
.L_x_5:
[----:B------:R-:W0:Y:S01]  /*0c20*/  LDC.64 R2, c[0x0][0x398] ;  /* 0x0000e600ff027b82 */ /* 0x000e220000000a00 */
[----:B------:R-:W1:Y:S01]  /*0c30*/  LDCU UR4, c[0x0][0x3a4] ;  /* 0x00007480ff0477ac */ /* 0x000e620008000800 */
[----:B------:R-:W-:Y:S01]  /*0c40*/  FMUL R5, R5, R20 ;  /* 0x0000001405057220 */ /* 0x000fe20000400000 */
[----:B-1----:R-:W-:-:S04]  /*0c50*/  IMAD R9, R9, UR4, R8 ;  /* 0x0000000409097c24 */ /* 0x002fc8000f8e0208 */
[----:B0-----:R-:W-:-:S05]  /*0c60*/  IMAD.WIDE R2, R9, 0x4, R2 ;  /* 0x0000000409027825 */ /* 0x001fca00078e0202 */
[----:B------:R-:W-:Y:S01]  /*0c70*/  STG.E desc[UR12][R2.64], R5 ;  /* 0x0000000502007986 */ /* 0x000fe2000c10190c */
[----:B------:R-:W-:Y:S05]  /*0c80*/  EXIT ;  /* 0x000000000000794d */ /* 0x000fea0003800000 */
        .weak           $__internal_0_$__cuda_sm3x_div_rn_noftz_f32_slowpath
        .type           $__internal_0_$__cuda_sm3x_div_rn_noftz_f32_slowpath,@function
        .size           $__internal_0_$__cuda_sm3x_div_rn_noftz_f32_slowpath,(.L_x_27 - $__internal_0_$__cuda_sm3x_div_rn_noftz_f32_slowpath)
$__internal_0_$__cuda_sm3x_div_rn_noftz_f32_slowpath:
[--C-:B------:R-:W-:Y:S01]  /*0c90*/  SHF.R.U32.HI R4, RZ, 0x17, R6.reuse ;  /* 0x00000017ff047819 */ /* 0x100fe20000011606 */
[----:B------:R-:W-:Y:S01]  /*0ca0*/  BSSY.RECONVERGENT B1, `(.L_x_7) ;  /* 0x0000064000017945 */ /* 0x000fe20003800200 */
[----:B------:R-:W-:Y:S02]  /*0cb0*/  SHF.R.U32.HI R0, RZ, 0x17, R3 ;  /* 0x00000017ff007819 */ /* 0x000fe40000011603 */
[----:B------:R-:W-:Y:S01]  /*0cc0*/  LOP3.LUT R15, R4, 0xff, RZ, 0xc0, !PT ;  /* 0x000000ff040f7812 */ /* 0x000fe200078ec0ff */
[----:B------:R-:W-:Y:S01]  /*0cd0*/  IMAD.MOV.U32 R4, RZ, RZ, R6 ;  /* 0x000000ffff047224 */ /* 0x000fe200078e0006 */
[----:B------:R-:W-:Y:S02]  /*0ce0*/  LOP3.LUT R10, R0, 0xff, RZ, 0xc0, !PT ;  /* 0x000000ff000a7812 */ /* 0x000fe400078ec0ff */
[----:B------:R-:W-:Y:S02]  /*0cf0*/  IADD3 R11, PT, PT, R15, -0x1, RZ ;  /* 0xffffffff0f0b7810 */ /* 0x000fe40007ffe0ff */
[----:B------:R-:W-:-:S02]  /*0d00*/  IADD3 R7, PT, PT, R10, -0x1, RZ ;  /* 0xffffffff0a077810 */ /* 0x000fc40007ffe0ff */
[----:B------:R-:W-:-:S04]  /*0d10*/  ISETP.GT.U32.AND P0, PT, R11, 0xfd, PT ;  /* 0x000000fd0b00780c */ /* 0x000fc80003f04070 */
[----:B------:R-:W-:-:S13]  /*0d20*/  ISETP.GT.U32.OR P0, PT, R7, 0xfd, P0 ;  /* 0x000000fd0700780c */ /* 0x000fda0000704470 */
[----:B------:R-:W-:Y:S01]  /*0d30*/  @!P0 MOV R5, RZ ;  /* 0x000000ff00058202 */ /* 0x000fe20000000f00 */
[----:B------:R-:W-:Y:S06]  /*0d40*/  @!P0 BRA `(.L_x_8) ;  /* 0x0000000000608947 */ /* 0x000fec0003800000 */
[----:B------:R-:W-:Y:S02]  /*0d50*/  FSETP.GTU.FTZ.AND P0, PT, |R3|, +INF , PT ;  /* 0x7f8000000300780b */ /* 0x000fe40003f1c200 */
[----:B------:R-:W-:Y:S02]  /*0d60*/  FSETP.GTU.FTZ.AND P1, PT, |R6|, +INF , PT ;  /* 0x7f8000000600780b */ /* 0x000fe40003f3c200 */
[----:B------:R-:W-:Y:S02]  /*0d70*/  MOV R0, R6 ;  /* 0x0000000600007202 */ /* 0x000fe40000000f00 */
[----:B------:R-:W-:-:S13]  /*0d80*/  PLOP3.LUT P0, PT, P0, P1, PT, 0xf8, 0x8f ;  /* 0x00000000008f781c */ /* 0x000fda0000703f70 */
[----:B------:R-:W-:Y:S05]  /*0d90*/  @P0 BRA `(.L_x_9) ;  /* 0x00000004004c0947 */ /* 0x000fea0003800000 */
[----:B------:R-:W-:-:S13]  /*0da0*/  LOP3.LUT P0, RZ, R4, 0x7fffffff, R3, 0xc8, !PT ;  /* 0x7fffffff04ff7812 */ /* 0x000fda000780c803 */
[----:B------:R-:W-:Y:S05]  /*0db0*/  @!P0 BRA `(.L_x_10) ;  /* 0x00000004003c8947 */ /* 0x000fea0003800000 */
[C---:B------:R-:W-:Y:S02]  /*0dc0*/  FSETP.NEU.FTZ.AND P2, PT, |R3|.reuse, +INF , PT ;  /* 0x7f8000000300780b */ /* 0x040fe40003f5d200 */
[----:B------:R-:W-:Y:S02]  /*0dd0*/  FSETP.NEU.FTZ.AND P1, PT, |R0|, +INF , PT ;  /* 0x7f8000000000780b */ /* 0x000fe40003f3d200 */
[----:B------:R-:W-:-:S11]  /*0de0*/  FSETP.NEU.FTZ.AND P0, PT, |R3|, +INF , PT ;  /* 0x7f8000000300780b */ /* 0x000fd60003f1d200 */
[----:B------:R-:W-:Y:S05]  /*0df0*/  @!P1 BRA !P2, `(.L_x_10) ;  /* 0x00000004002c9947 */ /* 0x000fea0005000000 */
[----:B------:R-:W-:-:S04]  /*0e00*/  LOP3.LUT P2, RZ, R3, 0x7fffffff, RZ, 0xc0, !PT ;  /* 0x7fffffff03ff7812 */ /* 0x000fc8000784c0ff */
[----:B------:R-:W-:-:S13]  /*0e10*/  PLOP3.LUT P1, PT, P1, P2, PT, 0x2f, 0xf2 ;  /* 0x0000000000f2781c */ /* 0x000fda0000f24577 */
[----:B------:R-:W-:Y:S05]  /*0e20*/  @P1 BRA `(.L_x_11) ;  /* 0x0000000400181947 */ /* 0x000fea0003800000 */
[----:B------:R-:W-:-:S04]  /*0e30*/  LOP3.LUT P1, RZ, R4, 0x7fffffff, RZ, 0xc0, !PT ;  /* 0x7fffffff04ff7812 */ /* 0x000fc8000782c0ff */
[----:B------:R-:W-:-:S13]  /*0e40*/  PLOP3.LUT P0, PT, P0, P1, PT, 0x2f, 0xf2 ;  /* 0x0000000000f2781c */ /* 0x000fda0000702577 */
[----:B------:R-:W-:Y:S05]  /*0e50*/  @P0 BRA `(.L_x_12) ;  /* 0x0000000400000947 */ /* 0x000fea0003800000 */
[----:B------:R-:W-:Y:S02]  /*0e60*/  ISETP.GE.AND P0, PT, R7, RZ, PT ;  /* 0x000000ff0700720c */ /* 0x000fe40003f06270 */
[----:B------:R-:W-:-:S11]  /*0e70*/  ISETP.GE.AND P1, PT, R11, RZ, PT ;  /* 0x000000ff0b00720c */ /* 0x000fd60003f26270 */
[----:B------:R-:W-:Y:S01]  /*0e80*/  @P0 IMAD.MOV.U32 R5, RZ, RZ, RZ ;  /* 0x000000ffff050224 */ /* 0x000fe200078e00ff */
[----:B------:R-:W-:Y:S01]  /*0e90*/  @!P0 MOV R5, 0xffffffc0 ;  /* 0xffffffc000058802 */ /* 0x000fe20000000f00 */
[----:B------:R-:W-:Y:S01]  /*0ea0*/  @!P0 FFMA R3, R3, 1.84467440737095516160e+19, RZ ;  /* 0x5f80000003038823 */ /* 0x000fe200000000ff */
[----:B------:R-:W-:Y:S02]  /*0eb0*/  @!P1 FFMA R4, R0, 1.84467440737095516160e+19, RZ ;  /* 0x5f80000000049823 */ /* 0x000fe400000000ff */
[----:B------:R-:W-:-:S07]  /*0ec0*/  @!P1 IADD3 R5, PT, PT, R5, 0x40, RZ ;  /* 0x0000004005059810 */ /* 0x000fce0007ffe0ff */
.L_x_8:
[----:B------:R-:W-:Y:S01]  /*0ed0*/  LEA R7, R15, 0xc0800000, 0x17 ;  /* 0xc08000000f077811 */ /* 0x000fe200078eb8ff */
[----:B------:R-:W-:Y:S04]  /*0ee0*/  BSSY.RECONVERGENT B2, `(.L_x_13) ;  /* 0x0000036000027945 */ /* 0x000fe80003800200 */
[----:B------:R-:W-:Y:S01]  /*0ef0*/  IMAD.IADD R7, R4, 0x1, -R7 ;  /* 0x0000000104077824 */ /* 0x000fe200078e0a07 */
[----:B------:R-:W-:-:S03]  /*0f00*/  IADD3 R4, PT, PT, R10, -0x7f, RZ ;  /* 0xffffff810a047810 */ /* 0x000fc60007ffe0ff */
[----:B------:R-:W0:Y:S01]  /*0f10*/  MUFU.RCP R6, R7 ;  /* 0x0000000700067308 */ /* 0x000e220000001000 */
[----:B------:R-:W-:Y:S01]  /*0f20*/  FADD.FTZ R11, -R7, -RZ ;  /* 0x800000ff070b7221 */ /* 0x000fe20000010100 */
[C---:B------:R-:W-:Y:S01]  /*0f30*/  IMAD R0, R4.reuse, -0x800000, R3 ;  /* 0xff80000004007824 */ /* 0x040fe200078e0203 */
[----:B------:R-:W-:-:S04]  /*0f40*/  IADD3 R4, PT, PT, R4, 0x7f, -R15 ;  /* 0x0000007f04047810 */ /* 0x000fc80007ffe80f */
[----:B------:R-:W-:Y:S01]  /*0f50*/  IADD3 R4, PT, PT, R4, R5, RZ ;  /* 0x0000000504047210 */ /* 0x000fe20007ffe0ff */
[----:B0-----:R-:W-:-:S04]  /*0f60*/  FFMA R13, R6, R11, 1 ;  /* 0x3f800000060d7423 */ /* 0x001fc8000000000b */
[----:B------:R-:W-:-:S04]  /*0f70*/  FFMA R10, R6, R13, R6 ;  /* 0x0000000d060a7223 */ /* 0x000fc80000000006 */
[----:B------:R-:W-:-:S04]  /*0f80*/  FFMA R3, R0, R10, RZ ;  /* 0x0000000a00037223 */ /* 0x000fc800000000ff */
[----:B------:R-:W-:-:S04]  /*0f90*/  FFMA R6, R11, R3, R0 ;  /* 0x000000030b067223 */ /* 0x000fc80000000000 */
[----:B------:R-:W-:-:S04]  /*0fa0*/  FFMA R13, R10, R6, R3 ;  /* 0x000000060a0d7223 */ /* 0x000fc80000000003 */
[----:B------:R-:W-:-:S04]  /*0fb0*/  FFMA R6, R11, R13, R0 ;  /* 0x0000000d0b067223 */ /* 0x000fc80000000000 */
[----:B------:R-:W-:-:S05]  /*0fc0*/  FFMA R0, R10, R6, R13 ;  /* 0x000000060a007223 */ /* 0x000fca000000000d */
[----:B------:R-:W-:-:S04]  /*0fd0*/  SHF.R.U32.HI R3, RZ, 0x17, R0 ;  /* 0x00000017ff037819 */ /* 0x000fc80000011600 */
[----:B------:R-:W-:-:S05]  /*0fe0*/  LOP3.LUT R3, R3, 0xff, RZ, 0xc0, !PT ;  /* 0x000000ff03037812 */ /* 0x000fca00078ec0ff */
[----:B------:R-:W-:-:S05]  /*0ff0*/  IMAD.IADD R7, R3, 0x1, R4 ;  /* 0x0000000103077824 */ /* 0x000fca00078e0204 */
[----:B------:R-:W-:-:S04]  /*1000*/  IADD3 R3, PT, PT, R7, -0x1, RZ ;  /* 0xffffffff07037810 */ /* 0x000fc80007ffe0ff */
[----:B------:R-:W-:-:S13]  /*1010*/  ISETP.GE.U32.AND P0, PT, R3, 0xfe, PT ;  /* 0x000000fe0300780c */ /* 0x000fda0003f06070 */
[----:B------:R-:W-:Y:S05]  /*1020*/  @!P0 BRA `(.L_x_14) ;  /* 0x0000000000808947 */ /* 0x000fea0003800000 */
[----:B------:R-:W-:-:S13]  /*1030*/  ISETP.GT.AND P0, PT, R7, 0xfe, PT ;  /* 0x000000fe0700780c */ /* 0x000fda0003f04270 */
[----:B------:R-:W-:Y:S05]  /*1040*/  @P0 BRA `(.L_x_15) ;  /* 0x00000000006c0947 */ /* 0x000fea0003800000 */
[----:B------:R-:W-:-:S13]  /*1050*/  ISETP.GE.AND P0, PT, R7, 0x1, PT ;  /* 0x000000010700780c */ /* 0x000fda0003f06270 */
[----:B------:R-:W-:Y:S05]  /*1060*/  @P0 BRA `(.L_x_16) ;  /* 0x0000000000740947 */ /* 0x000fea0003800000 */
[----:B------:R-:W-:Y:S02]  /*1070*/  ISETP.GE.AND P0, PT, R7, -0x18, PT ;  /* 0xffffffe80700780c */ /* 0x000fe40003f06270 */
[----:B------:R-:W-:-:S11]  /*1080*/  LOP3.LUT R0, R0, 0x80000000, RZ, 0xc0, !PT ;  /* 0x8000000000007812 */ /* 0x000fd600078ec0ff */
[----:B------:R-:W-:Y:S05]  /*1090*/  @!P0 BRA `(.L_x_16) ;  /* 0x0000000000688947 */ /* 0x000fea0003800000 */
[CCC-:B------:R-:W-:Y:S01]  /*10a0*/  FFMA.RZ R3, R10.reuse, R6.reuse, R13.reuse ;  /* 0x000000060a037223 */ /* 0x1c0fe2000000c00d */
[CCC-:B------:R-:W-:Y:S01]  /*10b0*/  FFMA.RM R4, R10.reuse, R6.reuse, R13.reuse ;  /* 0x000000060a047223 */ /* 0x1c0fe2000000400d */
[C---:B------:R-:W-:Y:S02]  /*10c0*/  ISETP.NE.AND P2, PT, R7.reuse, RZ, PT ;  /* 0x000000ff0700720c */ /* 0x040fe40003f45270 */
[----:B------:R-:W-:Y:S02]  /*10d0*/  ISETP.NE.AND P1, PT, R7, RZ, PT ;  /* 0x000000ff0700720c */ /* 0x000fe40003f25270 */
[----:B------:R-:W-:Y:S01]  /*10e0*/  LOP3.LUT R5, R3, 0x7fffff, RZ, 0xc0, !PT ;  /* 0x007fffff03057812 */ /* 0x000fe200078ec0ff */
[----:B------:R-:W-:Y:S01]  /*10f0*/  FFMA.RP R3, R10, R6, R13 ;  /* 0x000000060a037223 */ /* 0x000fe2000000800d */
[----:B------:R-:W-:Y:S01]  /*1100*/  IADD3 R6, PT, PT, R7, 0x20, RZ ;  /* 0x0000002007067810 */ /* 0x000fe20007ffe0ff */
[----:B------:R-:W-:Y:S01]  /*1110*/  IMAD.MOV R7, RZ, RZ, -R7 ;  /* 0x000000ffff077224 */ /* 0x000fe200078e0a07 */
[----:B------:R-:W-:-:S02]  /*1120*/  LOP3.LUT R5, R5, 0x800000, RZ, 0xfc, !PT ;  /* 0x0080000005057812 */ /* 0x000fc400078efcff */
[----:B------:R-:W-:Y:S02]  /*1130*/  FSETP.NEU.FTZ.AND P0, PT, R3, R4, PT ;  /* 0x000000040300720b */ /* 0x000fe40003f1d000 */
[----:B------:R-:W-:Y:S02]  /*1140*/  SHF.L.U32 R6, R5, R6, RZ ;  /* 0x0000000605067219 */ /* 0x000fe400000006ff */
[----:B------:R-:W-:Y:S02]  /*1150*/  SEL R4, R7, RZ, P2 ;  /* 0x000000ff07047207 */ /* 0x000fe40001000000 */
[----:B------:R-:W-:Y:S02]  /*1160*/  ISETP.NE.AND P1, PT, R6, RZ, P1 ;  /* 0x000000ff0600720c */ /* 0x000fe40000f25270 */
[----:B------:R-:W-:Y:S02]  /*1170*/  SHF.R.U32.HI R4, RZ, R4, R5 ;  /* 0x00000004ff047219 */ /* 0x000fe40000011605 */
[----:B------:R-:W-:-:S02]  /*1180*/  PLOP3.LUT P0, PT, P0, P1, PT, 0xf8, 0x8f ;  /* 0x00000000008f781c */ /* 0x000fc40000703f70 */
[----:B------:R-:W-:Y:S02]  /*1190*/  SHF.R.U32.HI R6, RZ, 0x1, R4 ;  /* 0x00000001ff067819 */ /* 0x000fe40000011604 */
[----:B------:R-:W-:-:S04]  /*11a0*/  SEL R3, RZ, 0x1, !P0 ;  /* 0x00000001ff037807 */ /* 0x000fc80004000000 */
[----:B------:R-:W-:-:S04]  /*11b0*/  LOP3.LUT R3, R3, 0x1, R6, 0xf8, !PT ;  /* 0x0000000103037812 */ /* 0x000fc800078ef806 */
[----:B------:R-:W-:-:S04]  /*11c0*/  LOP3.LUT R3, R3, R4, RZ, 0xc0, !PT ;  /* 0x0000000403037212 */ /* 0x000fc800078ec0ff */
[----:B------:R-:W-:-:S04]  /*11d0*/  IADD3 R3, PT, PT, R6, R3, RZ ;  /* 0x0000000306037210 */ /* 0x000fc80007ffe0ff */
[----:B------:R-:W-:Y:S01]  /*11e0*/  LOP3.LUT R0, R3, R0, RZ, 0xfc, !PT ;  /* 0x0000000003007212 */ /* 0x000fe200078efcff */
[----:B------:R-:W-:Y:S06]  /*11f0*/  BRA `(.L_x_16) ;  /* 0x0000000000107947 */ /* 0x000fec0003800000 */
.L_x_15:
[----:B------:R-:W-:-:S04]  /*1200*/  LOP3.LUT R0, R0, 0x80000000, RZ, 0xc0, !PT ;  /* 0x8000000000007812 */ /* 0x000fc800078ec0ff */
[----:B------:R-:W-:Y:S01]  /*1210*/  LOP3.LUT R0, R0, 0x7f800000, RZ, 0xfc, !PT ;  /* 0x7f80000000007812 */ /* 0x000fe200078efcff */
[----:B------:R-:W-:Y:S06]  /*1220*/  BRA `(.L_x_16) ;  /* 0x0000000000047947 */ /* 0x000fec0003800000 */
.L_x_14:
[----:B------:R-:W-:-:S07]  /*1230*/  LEA R0, R4, R0, 0x17 ;  /* 0x0000000004007211 */ /* 0x000fce00078eb8ff */
.L_x_16:
[----:B------:R-:W-:Y:S05]  /*1240*/  BSYNC.RECONVERGENT B2 ;  /* 0x0000000000027941 */ /* 0x000fea0003800200 */
.L_x_13:
[----:B------:R-:W-:Y:S05]  /*1250*/  BRA `(.L_x_17) ;  /* 0x0000000000207947 */ /* 0x000fea0003800000 */
.L_x_12:
[----:B------:R-:W-:-:S04]  /*1260*/  LOP3.LUT R0, R4, 0x80000000, R3, 0x48, !PT ;  /* 0x8000000004007812 */ /* 0x000fc800078e4803 */
[----:B------:R-:W-:Y:S01]  /*1270*/  LOP3.LUT R0, R0, 0x7f800000, RZ, 0xfc, !PT ;  /* 0x7f80000000007812 */ /* 0x000fe200078efcff */
[----:B------:R-:W-:Y:S06]  /*1280*/  BRA `(.L_x_17) ;  /* 0x0000000000147947 */ /* 0x000fec0003800000 */
.L_x_11:
[----:B------:R-:W-:Y:S01]  /*1290*/  LOP3.LUT R0, R4, 0x80000000, R3, 0x48, !PT ;  /* 0x8000000004007812 */ /* 0x000fe200078e4803 */
[----:B------:R-:W-:Y:S06]  /*12a0*/  BRA `(.L_x_17) ;  /* 0x00000000000c7947 */ /* 0x000fec0003800000 */
.L_x_10:
[----:B------:R-:W0:Y:S01]  /*12b0*/  MUFU.RSQ R0, -QNAN ;  /* 0xffc0000000007908 */ /* 0x000e220000001400 */
[----:B------:R-:W-:Y:S05]  /*12c0*/  BRA `(.L_x_17) ;  /* 0x0000000000047947 */ /* 0x000fea0003800000 */
.L_x_9:
[----:B------:R-:W-:-:S07]  /*12d0*/  FADD.FTZ R0, R3, R0 ;  /* 0x0000000003007221 */ /* 0x000fce0000010000 */
.L_x_17:
[----:B------:R-:W-:Y:S05]  /*12e0*/  BSYNC.RECONVERGENT B1 ;  /* 0x0000000000017941 */ /* 0x000fea0003800200 */
.L_x_7:
[----:B------:R-:W-:-:S04]  /*12f0*/  HFMA2 R3, -RZ, RZ, 0, 0 ;  /* 0x00000000ff037431 */ /* 0x000fc800000001ff */
[----:B0-----:R-:W-:Y:S05]  /*1300*/  RET.REL.NODEC R2 `(fused_gate_up_silu_kernel) ;  /* 0xffffffec023c7950 */ /* 0x001fea0003c3ffff */
.L_x_18:
[----:B------:R-:W-:-:S00]  /*1310*/  BRA `(.L_x_18) ;  /* 0xfffffffc00fc7947 */ /* 0x000fc0000383ffff */
[----:B------:R-:W-:-:S00]  /*1320*/  NOP ;  /* 0x0000000000007918 */ /* 0x000fc00000000000 */
        /* <DEDUP_REMOVED lines=13> */
.L_x_27:


//--------------------- .text.linear_forward_kernel --------------------------
	.section	.text.linear_forward_kernel,"ax",@progbits
	.align	128
        .global         linear_forward_kernel
        .type           linear_forward_kernel,@function
        .size           linear_forward_kernel,(.L_x_29 - linear_forward_kernel)
        .other          linear_forward_kernel,@"STO_CUDA_ENTRY STV_DEFAULT"
linear_forward_kernel:
.text.linear_forward_kernel:
[----:B------:R-:W-:Y:S01]  /*0000*/  LDC R1, c[0x0][0x37c] ;  /* 0x0000df00ff017b82 */ /* 0x000fe20000000800 */
[----:B------:R-:W0:Y:S07]  /*0010*/  S2R R3, SR_TID.X ;  /* 0x0000000000037919 */ /* 0x000e2e0000002100 */
[----:B------:R-:W0:Y:S01]  /*0020*/  S2UR UR4, SR_CTAID.X ;  /* 0x00000000000479c3 */ /* 0x000e220000002500 */
[----:B------:R-:W1:Y:S07]  /*0030*/  LDCU UR5, c[0x0][0x3a4] ;  /* 0x00007480ff0577ac */ /* 0x000e6e0008000800 */
[----:B------:R-:W0:Y:S02]  /*0040*/  LDC R0, c[0x0][0x360] ;  /* 0x0000d800ff007b82 */ /* 0x000e240000000800 */
[----:B0-----:R-:W-:-:S05]  /*0050*/  IMAD R0, R0, UR4, R3 ;  /* 0x0000000400007c24 */ /* 0x001fca000f8e0203 */
[----:B-1----:R-:W-:-:S13]  /*0060*/  ISETP.GE.AND P0, PT, R0, UR5, PT ;  /* 0x0000000500007c0c */ /* 0x002fda000bf06270 */
[----:B------:R-:W-:Y:S05]  /*0070*/  @P0 EXIT ;  /* 0x000000000000094d */ /* 0x000fea0003800000 */
[----:B------:R-:W0:Y:S01]  /*0080*/  LDCU UR6, c[0x0][0x3a0] ;  /* 0x00007400ff0677ac */ /* 0x000e220008000800 */
[----:B------:R-:W-:Y:S01]  /*0090*/  HFMA2 R14, -RZ, RZ, 0, 0 ;  /* 0x00000000ff0e7431 */ /* 0x000fe200000001ff */
[----:B------:R-:W1:Y:S01]  /*00a0*/  LDCU.64 UR12, c[0x0][0x358] ;  /* 0x00006b00ff0c77ac */ /* 0x000e620008000a00 */
[----:B0-----:R-:W-:-:S09]  /*00b0*/  UISETP.GE.AND UP0, UPT, UR6, 0x1, UPT ;  /* 0x000000010600788c */ /* 0x001fd2000bf06270 */
[----:B-1----:R-:W-:Y:S05]  /*00c0*/  BRA.U !UP0, `(.L_x_19) ;  /* 0x0000000908807547 */ /* 0x002fea000b800000 */
[----:B------:R-:W-:Y:S02]  /*00d0*/  UISETP.GE.U32.AND UP1, UPT, UR6, 0x10, UPT ;  /* 0x000000100600788c */ /* 0x000fe4000bf26070 */
[----:B------:R-:W-:Y:S01]  /*00e0*/  IMAD R6, R0, UR6, RZ ;  /* 0x0000000600067c24 */ /* 0x000fe2000f8e02ff */
[----:B------:R-:W-:Y:S01]  /*00f0*/  ULOP3.LUT UR7, UR6, 0xf, URZ, 0xc0, !UPT ;  /* 0x0000000f06077892 */ /* 0x000fe2000f8ec0ff */
[----:B------:R-:W-:Y:S02]  /*0100*/  MOV R14, RZ ;  /* 0x000000ff000e7202 */ /* 0x000fe40000000f00 */
[----:B------:R-:W-:Y:S01]  /*0110*/  MOV R7, RZ ;  /* 0x000000ff00077202 */ /* 0x000fe20000000f00 */
[----:B------:R-:W-:Y:S01]  /*0120*/  UISETP.NE.AND UP0, UPT, UR7, URZ, UPT ;  /* 0x000000ff0700728c */ /* 0x000fe2000bf05270 */
[----:B------:R-:W-:Y:S01]  /*0130*/  SHF.R.S32.HI R9, RZ, 0x1f, R6 ;  /* 0x0000001fff097819 */ /* 0x000fe20000011406 */
[----:B------:R-:W-:Y:S09]  /*0140*/  BRA.U !UP1, `(.L_x_20) ;  /* 0x0000000509107547 */ /* 0x000ff2000b800000 */
[----:B------:R-:W0:Y:S01]  /*0150*/  LDCU.128 UR8, c[0x0][0x380] ;  /* 0x00007000ff0877ac */ /* 0x000e220008000c00 */
[----:B------:R-:W-:Y:S01]  /*0160*/  MOV R14, RZ ;  /* 0x000000ff000e7202 */ /* 0x000fe20000000f00 */
[----:B0-----:R-:W-:Y:S01]  /*0170*/  UIADD3 UR4, UP1, UPT, UR8, 0x20, URZ ;  /* 0x0000002008047890 */ /* 0x001fe2000ff3e0ff */
[C---:B------:R-:W-:Y:S01]  /*0180*/  LEA R2, P0, R6.reuse, UR10, 0x2 ;  /* 0x0000000a06027c11 */ /* 0x040fe2000f8010ff */
[----:B------:R-:W-:Y:S02]  /*0190*/  ULOP3.LUT UR8, UR6, 0x7ffffff0, URZ, 0xc0, !UPT ;  /* 0x7ffffff006087892 */ /* 0x000fe4000f8ec0ff */
[----:B------:R-:W-:Y:S01]  /*01a0*/  UIADD3.X UR5, UPT, UPT, URZ, UR9, URZ, UP1, !UPT ;  /* 0x00000009ff057290 */ /* 0x000fe20008ffe4ff */
[----:B------:R-:W-:Y:S01]  /*01b0*/  LEA.HI.X R3, R6, UR11, R9, 0x2, P0 ;  /* 0x0000000b06037c11 */ /* 0x000fe200080f1409 */
[----:B------:R-:W-:Y:S01]  /*01c0*/  UIADD3 UR9, UPT, UPT, -UR8, URZ, URZ ;  /* 0x000000ff08097290 */ /* 0x000fe2000fffe1ff */
[----:B------:R-:W-:Y:S02]  /*01d0*/  IADD3 R2, P0, PT, R2, 0x20, RZ ;  /* 0x0000002002027810 */ /* 0x000fe40007f1e0ff */
[----:B------:R-:W-:-:S02]  /*01e0*/  MOV R7, UR8 ;  /* 0x0000000800077c02 */ /* 0x000fc40008000f00 */
[----:B------:R-:W-:Y:S02]  /*01f0*/  MOV R4, UR4 ;  /* 0x0000000400047c02 */ /* 0x000fe40008000f00 */
[----:B------:R-:W-:Y:S02]  /*0200*/  IADD3.X R3, PT, PT, RZ, R3, RZ, P0, !PT ;  /* 0x00000003ff037210 */ /* 0x000fe400007fe4ff */
[----:B------:R-:W-:-:S07]  /*0210*/  MOV R5, UR5 ;  /* 0x0000000500057c02 */ /* 0x000fce0008000f00 */
.L_x_21:
[----:B------:R-:W2:Y:S04]  /*0220*/  LDG.E.CONSTANT R17, desc[UR12][R4.64+-0x20] ;  /* 0xffffe00c04117981 */ /* 0x000ea8000c1e9900 */
[----:B------:R-:W2:Y:S04]  /*0230*/  LDG.E.CONSTANT R16, desc[UR12][R2.64+-0x20] ;  /* 0xffffe00c02107981 */ /* 0x000ea8000c1e9900 */
[----:B------:R-:W3:Y:S04]  /*0240*/  LDG.E.CONSTANT R19, desc[UR12][R4.64+-0x1c] ;  /* 0xffffe40c04137981 */ /* 0x000ee8000c1e9900 */
[----:B------:R-:W3:Y:S04]  /*0250*/  LDG.E.CONSTANT R24, desc[UR12][R2.64+-0x1c] ;  /* 0xffffe40c02187981 */ /* 0x000ee8000c1e9900 */
[----:B------:R-:W4:Y:S04]  /*0260*/  LDG.E.CONSTANT R18, desc[UR12][R4.64+-0x18] ;  /* 0xffffe80c04127981 */ /* 0x000f28000c1e9900 */
        /* <DEDUP_REMOVED lines=12> */
[----:B------:R-:W2:Y:S04]  /*0330*/  LDG.E.CONSTANT R14, desc[UR12][R4.64] ;  /* 0x0000000c040e7981 */ /* 0x000ea8000c1e9900 */
[----:B------:R-:W2:Y:S01]  /*0340*/  LDG.E.CONSTANT R17, desc[UR12][R2.64] ;  /* 0x0000000c02117981 */ /* 0x000ea2000c1e9900 */
[----:B---3--:R-:W-:-:S03]  /*0350*/  FFMA R27, R19, R24, R16 ;  /* 0x00000018131b7223 */ /* 0x008fc60000000010 */
[----:B------:R-:W3:Y:S04]  /*0360*/  LDG.E.CONSTANT R16, desc[UR12][R4.64+0x4] ;  /* 0x0000040c04107981 */ /* 0x000ee8000c1e9900 */
[----:B------:R-:W3:Y:S01]  /*0370*/  LDG.E.CONSTANT R19, desc[UR12][R2.64+0x4] ;  /* 0x0000040c02137981 */ /* 0x000ee2000c1e9900 */
[----:B----4-:R-:W-:-:S03]  /*0380*/  FFMA R24, R18, R21, R27 ;  /* 0x0000001512187223 */ /* 0x010fc6000000001b */
[----:B------:R-:W4:Y:S04]  /*0390*/  LDG.E.CONSTANT R18, desc[UR12][R4.64+0x8] ;  /* 0x0000080c04127981 */ /* 0x000f28000c1e9900 */
[----:B------:R-:W4:Y:S01]  /*03a0*/  LDG.E.CONSTANT R21, desc[UR12][R2.64+0x8] ;  /* 0x0000080c02157981 */ /* 0x000f22000c1e9900 */
[----:B-----5:R-:W-:-:S03]  /*03b0*/  FFMA R27, R23, R20, R24 ;  /* 0x00000014171b7223 */ /* 0x020fc60000000018 */
[----:B------:R-:W5:Y:S04]  /*03c0*/  LDG.E.CONSTANT R20, desc[UR12][R4.64+0xc] ;  /* 0x00000c0c04147981 */ /* 0x000f68000c1e9900 */
[----:B------:R-:W5:Y:S01]  /*03d0*/  LDG.E.CONSTANT R23, desc[UR12][R2.64+0xc] ;  /* 0x00000c0c02177981 */ /* 0x000f62000c1e9900 */
[----:B------:R-:W-:-:S03]  /*03e0*/  FFMA R27, R22, R25, R27 ;  /* 0x00000019161b7223 */ /* 0x000fc6000000001b */
        /* <DEDUP_REMOVED lines=9> */
[----:B------:R0:W5:Y:S04]  /*0480*/  LDG.E.CONSTANT R12, desc[UR12][R4.64+0x1c] ;  /* 0x00001c0c040c7981 */ /* 0x000168000c1e9900 */
[----:B------:R1:W5:Y:S01]  /*0490*/  LDG.E.CONSTANT R15, desc[UR12][R2.64+0x1c] ;  /* 0x00001c0c020f7981 */ /* 0x000362000c1e9900 */
[----:B------:R-:W-:-:S04]  /*04a0*/  UIADD3 UR9, UPT, UPT, UR9, 0x10, URZ ;  /* 0x0000001009097890 */ /* 0x000fc8000fffe0ff */
[----:B------:R-:W-:Y:S01]  /*04b0*/  UISETP.NE.AND UP1, UPT, UR9, URZ, UPT ;  /* 0x000000ff0900728c */ /* 0x000fe2000bf25270 */
[----:B0-----:R-:W-:Y:S02]  /*04c0*/  IADD3 R4, P0, PT, R4, 0x40, RZ ;  /* 0x0000004004047810 */ /* 0x001fe40007f1e0ff */
[----:B-1----:R-:W-:Y:S02]  /*04d0*/  IADD3 R2, P1, PT, R2, 0x40, RZ ;  /* 0x0000004002027810 */ /* 0x002fe40007f3e0ff */
[----:B------:R-:W-:Y:S02]  /*04e0*/  IADD3.X R5, PT, PT, RZ, R5, RZ, P0, !PT ;  /* 0x00000005ff057210 */ /* 0x000fe400007fe4ff */
[----:B------:R-:W-:Y:S01]  /*04f0*/  IADD3.X R3, PT, PT, RZ, R3, RZ, P1, !PT ;  /* 0x00000003ff037210 */ /* 0x000fe20000ffe4ff */
[----:B--2---:R-:W-:-:S04]  /*0500*/  FFMA R17, R14, R17, R27 ;  /* 0x000000110e117223 */ /* 0x004fc8000000001b */
[----:B---3--:R-:W-:-:S04]  /*0510*/  FFMA R17, R16, R19, R17 ;  /* 0x0000001310117223 */ /* 0x008fc80000000011 */
[----:B----4-:R-:W-:-:S04]  /*0520*/  FFMA R17, R18, R21, R17 ;  /* 0x0000001512117223 */ /* 0x010fc80000000011 */
[----:B-----5:R-:W-:-:S04]  /*0530*/  FFMA R17, R20, R23, R17 ;  /* 0x0000001714117223 */ /* 0x020fc80000000011 */
[----:B------:R-:W-:-:S04]  /*0540*/  FFMA R17, R22, R25, R17 ;  /* 0x0000001916117223 */ /* 0x000fc80000000011 */
[----:B------:R-:W-:-:S04]  /*0550*/  FFMA R11, R8, R11, R17 ;  /* 0x0000000b080b7223 */ /* 0x000fc80000000011 */
[----:B------:R-:W-:-:S04]  /*0560*/  FFMA R11, R10, R13, R11 ;  /* 0x0000000d0a0b7223 */ /* 0x000fc8000000000b */
[----:B------:R-:W-:Y:S01]  /*0570*/  FFMA R14, R12, R15, R11 ;  /* 0x0000000f0c0e7223 */ /* 0x000fe2000000000b */
[----:B------:R-:W-:Y:S06]  /*0580*/  BRA.U UP1, `(.L_x_21) ;  /* 0xfffffffd01247547 */ /* 0x000fec000b83ffff */
.L_x_20:
[----:B------:R-:W-:Y:S05]  /*0590*/  BRA.U !UP0, `(.L_x_19) ;  /* 0x00000005084c7547 */ /* 0x000fea000b800000 */
[----:B------:R-:W-:Y:S02]  /*05a0*/  UISETP.GE.U32.AND UP0, UPT, UR7, 0x8, UPT ;  /* 0x000000080700788c */ /* 0x000fe4000bf06070 */
[----:B------:R-:W-:-:S04]  /*05b0*/  ULOP3.LUT UR5, UR6, 0x7, URZ, 0xc0, !UPT ;  /* 0x0000000706057892 */ /* 0x000fc8000f8ec0ff */
[----:B------:R-:W-:-:S03]  /*05c0*/  UISETP.NE.AND UP1, UPT, UR5, URZ, UPT ;  /* 0x000000ff0500728c */ /* 0x000fc6000bf25270 */
[----:B------:R-:W-:Y:S08]  /*05d0*/  BRA.U !UP0, `(.L_x_22) ;  /* 0x0000000108807547 */ /* 0x000ff0000b800000 */
[----:B------:R-:W0:Y:S01]  /*05e0*/  LDC.64 R2, c[0x0][0x380] ;  /* 0x0000e000ff027b82 */ /* 0x000e220000000a00 */
[----:B------:R-:W1:Y:S01]  /*05f0*/  LDCU.64 UR8, c[0x0][0x388] ;  /* 0x00007100ff0877ac */ /* 0x000e620008000a00 */
[----:B------:R-:W-:-:S04]  /*0600*/  IADD3 R5, P0, PT, R6, R7, RZ ;  /* 0x0000000706057210 */ /* 0x000fc80007f1e0ff */
[----:B------:R-:W-:Y:S02]  /*0610*/  IADD3.X R8, PT, PT, RZ, R9, RZ, P0, !PT ;  /* 0x00000009ff087210 */ /* 0x000fe400007fe4ff */
[----:B-1----:R-:W-:-:S04]  /*0620*/  LEA R4, P0, R5, UR8, 0x2 ;  /* 0x0000000805047c11 */ /* 0x002fc8000f8010ff */
[----:B------:R-:W-:Y:S01]  /*0630*/  LEA.HI.X R5, R5, UR9, R8, 0x2, P0 ;  /* 0x0000000905057c11 */ /* 0x000fe200080f1408 */
[----:B0-----:R-:W-:-:S04]  /*0640*/  IMAD.WIDE.U32 R2, R7, 0x4, R2 ;  /* 0x0000000407027825 */ /* 0x001fc800078e0002 */
        /* <DEDUP_REMOVED lines=16> */
[----:B------:R-:W-:Y:S01]  /*0750*/  IADD3 R7, PT, PT, R7, 0x8, RZ ;  /* 0x0000000807077810 */ /* 0x000fe20007ffe0ff */
[----:B--2---:R-:W-:-:S04]  /*0760*/  FFMA R15, R15, R16, R14 ;  /* 0x000000100f0f7223 */ /* 0x004fc8000000000e */
[----:B---3--:R-:W-:-:S04]  /*0770*/  FFMA R15, R18, R17, R15 ;  /* 0x00000011120f7223 */ /* 0x008fc8000000000f */
[----:B----4-:R-:W-:-:S04]  /*0780*/  FFMA R15, R20, R19, R15 ;  /* 0x00000013140f7223 */ /* 0x010fc8000000000f */
[----:B-----5:R-:W-:-:S04]  /*0790*/  FFMA R15, R22, R21, R15 ;  /* 0x00000015160f7223 */ /* 0x020fc8000000000f */
[----:B------:R-:W-:-:S04]  /*07a0*/  FFMA R15, R24, R23, R15 ;  /* 0x00000017180f7223 */ /* 0x000fc8000000000f */
[----:B------:R-:W-:-:S04]  /*07b0*/  FFMA R13, R12, R13, R15 ;  /* 0x0000000d0c0d7223 */ /* 0x000fc8000000000f */
[----:B------:R-:W-:-:S04]  /*07c0*/  FFMA R11, R8, R11, R13 ;  /* 0x0000000b080b7223 */ /* 0x000fc8000000000d */
[----:B------:R-:W-:-:S07]  /*07d0*/  FFMA R14, R26, R10, R11 ;  /* 0x0000000a1a0e7223 */ /* 0x000fce000000000b */
.L_x_22:
        /* <DEDUP_REMOVED lines=19> */
[----:B------:R-:W5:Y:S01]  /*0910*/  LDG.E.CONSTANT R17, desc[UR12][R4.64+0xc] ;  /* 0x00000c0c04117981 */ /* 0x000f62000c1e9900 */
[----:B------:R-:W-:Y:S01]  /*0920*/  IADD3 R7, PT, PT, R7, 0x4, RZ ;  /* 0x0000000407077810 */ /* 0x000fe20007ffe0ff */
[----:B--2---:R-:W-:-:S04]  /*0930*/  FFMA R8, R11, R8, R14 ;  /* 0x000000080b087223 */ /* 0x004fc8000000000e */
[----:B---3--:R-:W-:-:S04]  /*0940*/  FFMA R8, R13, R10, R8 ;  /* 0x0000000a0d087223 */ /* 0x008fc80000000008 */
[----:B----4-:R-:W-:-:S04]  /*0950*/  FFMA R8, R15, R12, R8 ;  /* 0x0000000c0f087223 */ /* 0x010fc80000000008 */
[----:B-----5:R-:W-:-:S07]  /*0960*/  FFMA R14, R17, R16, R8 ;  /* 0x00000010110e7223 */ /* 0x020fce0000000008 */
.L_x_23:
[----:B------:R-:W-:Y:S05]  /*0970*/  BRA.U !UP1, `(.L_x_19) ;  /* 0x0000000109547547 */ /* 0x000fea000b800000 */
[----:B------:R-:W0:Y:S01]  /*0980*/  LDC.64 R2, c[0x0][0x380] ;  /* 0x0000e000ff027b82 */ /* 0x000e220000000a00 */
[----:B------:R-:W1:Y:S01]  /*0990*/  LDCU.64 UR6, c[0x0][0x388] ;  /* 0x00007100ff0677ac */ /* 0x000e620008000a00 */
[----:B------:R-:W-:Y:S01]  /*09a0*/  IADD3 R5, P0, PT, R6, R7, RZ ;  /* 0x0000000706057210 */ /* 0x000fe20007f1e0ff */
[----:B------:R-:W-:-:S03]  /*09b0*/  UIADD3 UR4, UPT, UPT, -UR4, URZ, URZ ;  /* 0x000000ff04047290 */ /* 0x000fc6000fffe1ff */
[----:B------:R-:W-:Y:S02]  /*09c0*/  IADD3.X R4, PT, PT, RZ, R9, RZ, P0, !PT ;  /* 0x00000009ff047210 */ /* 0x000fe400007fe4ff */
[----:B-1----:R-:W-:-:S04]  /*09d0*/  LEA R6, P0, R5, UR6, 0x2 ;  /* 0x0000000605067c11 */ /* 0x002fc8000f8010ff */
[----:B------:R-:W-:Y:S01]  /*09e0*/  LEA.HI.X R5, R5, UR7, R4, 0x2, P0 ;  /* 0x0000000705057c11 */ /* 0x000fe200080f1404 */
[----:B0-----:R-:W-:-:S05]  /*09f0*/  IMAD.WIDE.U32 R2, R7, 0x4, R2 ;  /* 0x0000000407027825 */ /* 0x001fca00078e0002 */
[----:B------:R-:W-:-:S07]  /*0a00*/  MOV R7, R3 ;  /* 0x0000000300077202 */ /* 0x000fce0000000f00 */
.L_x_24:
[----:B------:R-:W-:Y:S02]  /*0a10*/  MOV R3, R7 ;  /* 0x0000000700037202 */ /* 0x000fe40000000f00 */
[----:B------:R-:W-:-:S04]  /*0a20*/  MOV R4, R6 ;  /* 0x0000000600047202 */ /* 0x000fc80000000f00 */
[----:B------:R0:W2:Y:S04]  /*0a30*/  LDG.E.CONSTANT R3, desc[UR12][R2.64] ;  /* 0x0000000c02037981 */ /* 0x0000a8000c1e9900 */
[----:B------:R1:W2:Y:S01]  /*0a40*/  LDG.E.CONSTANT R4, desc[UR12][R4.64] ;  /* 0x0000000c04047981 */ /* 0x0002a2000c1e9900 */
[----:B------:R-:W-:Y:S01]  /*0a50*/  UIADD3 UR4, UPT, UPT, UR4, 0x1, URZ ;  /* 0x0000000104047890 */ /* 0x000fe2000fffe0ff */
[----:B------:R-:W-:-:S03]  /*0a60*/  IADD3 R6, P0, PT, R6, 0x4, RZ ;  /* 0x0000000406067810 */ /* 0x000fc60007f1e0ff */
[----:B------:R-:W-:Y:S01]  /*0a70*/  UISETP.NE.AND UP0, UPT, UR4, URZ, UPT ;  /* 0x000000ff0400728c */ /* 0x000fe2000bf05270 */
[----:B0-----:R-:W-:Y:S02]  /*0a80*/  IADD3 R2, P1, PT, R2, 0x4, RZ ;  /* 0x0000000402027810 */ /* 0x001fe40007f3e0ff */
[----:B-1----:R-:W-:Y:S02]  /*0a90*/  IADD3.X R5, PT, PT, RZ, R5, RZ, P0, !PT ;  /* 0x00000005ff057210 */ /* 0x002fe400007fe4ff */
[----:B------:R-:W-:Y:S01]  /*0aa0*/  IADD3.X R7, PT, PT, RZ, R7, RZ, P1, !PT ;  /* 0x00000007ff077210 */ /* 0x000fe20000ffe4ff */
[----:B--2---:R-:W-:-:S03]  /*0ab0*/  FFMA R14, R3, R4, R14 ;  /* 0x00000004030e7223 */ /* 0x004fc6000000000e */
[----:B------:R-:W-:Y:S05]  /*0ac0*/  BRA.U UP0, `(.L_x_24) ;  /* 0xfffffffd00d07547 */ /* 0x000fea000b83ffff */
.L_x_19:
[----:B------:R-:W0:Y:S01]  /*0ad0*/  LDCU UR4, c[0x0][0x3a8] ;  /* 0x00007500ff0477ac */ /* 0x000e220008000800 */
[----:B------:R-:W1:Y:S01]  /*0ae0*/  LDC.64 R4, c[0x0][0x398] ;  /* 0x0000e600ff047b82 */ /* 0x000e620000000a00 */
[----:B------:R-:W2:Y:S01]  /*0af0*/  LDCU.64 UR6, c[0x0][0x390] ;  /* 0x00007200ff0677ac */ /* 0x000ea20008000a00 */
[----:B0-----:R-:W-:Y:S02]  /*0b00*/  UISETP.NE.AND UP0, UPT, UR4, URZ, UPT ;  /* 0x000000ff0400728c */ /* 0x001fe4000bf05270 */
[----:B--2---:R-:W-:Y:S01]  /*0b10*/  UISETP.EQ.U32.AND UP1, UPT, UR6, URZ, UPT ;  /* 0x000000ff0600728c */ /* 0x004fe2000bf22070 */
[----:B-1----:R-:W-:-:S03]  /*0b20*/  IMAD.WIDE R4, R0, 0x4, R4 ;  /* 0x0000000400047825 */ /* 0x002fc600078e0204 */
[----:B------:R-:W-:-:S09]  /*0b30*/  UISETP.EQ.OR.EX UP0, UPT, UR7, URZ, !UP0, UP1 ;  /* 0x000000ff0700728c */ /* 0x000fd2000c702710 */
[----:B------:R-:W-:Y:S05]  /*0b40*/  BRA.U UP0, `(.L_x_25) ;  /* 0x0000000100107547 */ /* 0x000fea000b800000 */
[----:B------:R-:W0:Y:S02]  /*0b50*/  LDC.64 R2, c[0x0][0x390] ;  /* 0x0000e400ff027b82 */ /* 0x000e240000000a00 */
[----:B0-----:R-:W-:-:S06]  /*0b60*/  IMAD.WIDE R2, R0, 0x4, R2 ;  /* 0x0000000400027825 */ /* 0x001fcc00078e0202 */
[----:B------:R-:W2:Y:S02]  /*0b70*/  LDG.E.CONSTANT R3, desc[UR12][R2.64] ;  /* 0x0000000c02037981 */ /* 0x000ea4000c1e9900 */
[----:B--2---:R-:W-:-:S07]  /*0b80*/  FADD R14, R14, R3 ;  /* 0x000000030e0e7221 */ /* 0x004fce0000000000 */
.L_x_25:
[----:B------:R-:W-:Y:S01]  /*0b90*/  STG.E desc[UR12][R4.64], R14 ;  /* 0x0000000e04007986 */ /* 0x000fe2000c10190c */
[----:B------:R-:W-:Y:S05]  /*0ba0*/  EXIT ;  /* 0x000000000000794d */ /* 0x000fea0003800000 */
.L_x_26:
        /* <DEDUP_REMOVED lines=13> */
.L_x_29:


//--------------------- .nv.shared.reserved.0     --------------------------
	.section	.nv.shared.reserved.0,"aw",@nobits
	.weak		__nv_reservedSMEM_offset_0_alias
	.size		__nv_reservedSMEM_offset_0_alias, 0, 64
	.other		__nv_reservedSMEM_offset_0_alias,@"STO_CUDA_RESERVED_SHARED STV_DEFAULT"
__nv_reservedSMEM_offset_0_alias:
	.zero		0
	.zero		64


//--------------------- .nv.constant0.fused_gate_up_silu_kernel --------------------------
	.section	.nv.constant0.fused_gate_up_silu_kernel,"a",@progbits
	.sectionflags	@""
	.align	4
.nv.constant0.fused_gate_up_silu_kernel:
	.zero		936


//--------------------- .nv.constant0.linear_forward_kernel --------------------------
	.section	.nv.constant0.linear_forward_kernel,"a",@progbits
	.sectionflags	@""
	.align	4
.nv.constant0.linear_forward_kernel:
	.zero		940


//--------------------- SYMBOLS --------------------------

	.type		.nv.reservedSmem.offset0,@object
	.size		.nv.reservedSmem.offset0,0x4
